//
// Generated by NVIDIA NVVM Compiler
//
// Compiler Build ID: CL-36424714
// Cuda compilation tools, release 13.0, V13.0.88
// Based on NVVM 20.0.0
//

.version 9.0
.target sm_100
.address_size 64

	// .globl	_Z12schroedingerPfS_S_iiPci

.visible .entry _Z12schroedingerPfS_S_iiPci(
	.param .u64 .ptr .align 1 _Z12schroedingerPfS_S_iiPci_param_0,
	.param .u64 .ptr .align 1 _Z12schroedingerPfS_S_iiPci_param_1,
	.param .u64 .ptr .align 1 _Z12schroedingerPfS_S_iiPci_param_2,
	.param .u32 _Z12schroedingerPfS_S_iiPci_param_3,
	.param .u32 _Z12schroedingerPfS_S_iiPci_param_4,
	.param .u64 .ptr .align 1 _Z12schroedingerPfS_S_iiPci_param_5,
	.param .u32 _Z12schroedingerPfS_S_iiPci_param_6
)
{
	.reg .pred 	%p<92>;
	.reg .b16 	%rs<40>;
	.reg .b32 	%r<130>;
	.reg .b32 	%f<184>;
	.reg .b64 	%rd<351>;
	.reg .b64 	%fd<6>;

	ld.param.u64 	%rd84, [_Z12schroedingerPfS_S_iiPci_param_0];
	ld.param.u64 	%rd85, [_Z12schroedingerPfS_S_iiPci_param_1];
	ld.param.u64 	%rd86, [_Z12schroedingerPfS_S_iiPci_param_2];
	ld.param.u32 	%r46, [_Z12schroedingerPfS_S_iiPci_param_3];
	ld.param.u32 	%r47, [_Z12schroedingerPfS_S_iiPci_param_4];
	ld.param.u32 	%r48, [_Z12schroedingerPfS_S_iiPci_param_6];
	cvta.to.global.u64 	%rd1, %rd84;
	cvta.to.global.u64 	%rd2, %rd86;
	cvta.to.global.u64 	%rd3, %rd85;
	setp.lt.s32 	%p3, %r46, 0;
	@%p3 bra 	$L__BB0_135;
	setp.lt.s32 	%p4, %r47, 2;
	mul.lo.s32 	%r49, %r47, %r47;
	mul.wide.u32 	%rd4, %r49, 4;
	mov.u32 	%r50, %ctaid.y;
	mov.u32 	%r51, %ntid.y;
	mov.u32 	%r52, %tid.y;
	mad.lo.s32 	%r53, %r50, %r51, %r52;
	mov.u32 	%r54, %ctaid.x;
	mov.u32 	%r55, %ntid.x;
	mov.u32 	%r56, %tid.x;
	mad.lo.s32 	%r57, %r54, %r55, %r56;
	mad.lo.s32 	%r58, %r47, %r53, %r57;
	mul.wide.s32 	%rd87, %r58, 4;
	add.s64 	%rd5, %rd1, %rd87;
	cvt.rn.f64.u32 	%fd1, %r53;
	cvt.rn.f64.s32 	%fd2, %r47;
	mul.f64 	%fd3, %fd2, 0d3FD999999999999A;
	setp.gtu.f64 	%p5, %fd3, %fd1;
	mul.f64 	%fd4, %fd2, 0d3FE3333333333333;
	setp.leu.f64 	%p6, %fd4, %fd1;
	or.pred  	%p1, %p5, %p6;
	cvt.rn.f64.s32 	%fd5, %r57;
	setp.gtu.f64 	%p7, %fd3, %fd5;
	setp.leu.f64 	%p8, %fd4, %fd5;
	or.pred  	%p2, %p7, %p8;
	@%p4 bra 	$L__BB0_82;
	setp.ne.s32 	%p43, %r47, 2;
	@%p43 bra 	$L__BB0_48;
	min.u32 	%r110, %r48, %r46;
	add.s32 	%r1, %r110, 1;
	and.b32  	%r2, %r1, 3;
	setp.lt.u32 	%p66, %r110, 3;
	mov.b32 	%r115, 0;
	@%p66 bra 	$L__BB0_33;
	and.b32  	%r115, %r1, -4;
	selp.f32 	%f182, 0f00000000, 0f41A00000, %p2;
	selp.f32 	%f1, 0f00000000, %f182, %p1;
	mov.b32 	%r113, 0;
$L__BB0_5:
	setp.eq.s32 	%p67, %r113, 0;
	@%p67 bra 	$L__BB0_10;
	mov.b64 	%rd322, 0;
$L__BB0_7:
	add.s64 	%rd263, %rd3, %rd322;
	ld.global.u8 	%rs23, [%rd263];
	add.s64 	%rd264, %rd2, %rd322;
	st.global.u8 	[%rd264], %rs23;
	add.s64 	%rd322, %rd322, 1;
	setp.lt.u64 	%p68, %rd322, %rd4;
	@%p68 bra 	$L__BB0_7;
	mov.b64 	%rd323, 0;
$L__BB0_9:
	add.s64 	%rd266, %rd1, %rd323;
	ld.global.u8 	%rs24, [%rd266];
	add.s64 	%rd267, %rd3, %rd323;
	st.global.u8 	[%rd267], %rs24;
	add.s64 	%rd323, %rd323, 1;
	setp.lt.u64 	%p69, %rd323, %rd4;
	@%p69 bra 	$L__BB0_9;
	bra.uni 	$L__BB0_12;
$L__BB0_10:
	st.global.f32 	[%rd5], %f1;
	mov.b64 	%rd312, 0;
$L__BB0_11:
	add.s64 	%rd269, %rd1, %rd312;
	ld.global.u8 	%rs25, [%rd269];
	add.s64 	%rd270, %rd3, %rd312;
	st.global.u8 	[%rd270], %rs25;
	add.s64 	%rd312, %rd312, 1;
	setp.lt.u64 	%p70, %rd312, %rd4;
	@%p70 bra 	$L__BB0_11;
$L__BB0_12:
	setp.eq.s32 	%p71, %r113, 0;
	@%p71 bra 	$L__BB0_17;
	mov.b64 	%rd315, 0;
$L__BB0_14:
	add.s64 	%rd272, %rd3, %rd315;
	ld.global.u8 	%rs26, [%rd272];
	add.s64 	%rd273, %rd2, %rd315;
	st.global.u8 	[%rd273], %rs26;
	add.s64 	%rd315, %rd315, 1;
	setp.lt.u64 	%p72, %rd315, %rd4;
	@%p72 bra 	$L__BB0_14;
	mov.b64 	%rd316, 0;
$L__BB0_16:
	add.s64 	%rd275, %rd1, %rd316;
	ld.global.u8 	%rs27, [%rd275];
	add.s64 	%rd276, %rd3, %rd316;
	st.global.u8 	[%rd276], %rs27;
	add.s64 	%rd316, %rd316, 1;
	setp.lt.u64 	%p73, %rd316, %rd4;
	@%p73 bra 	$L__BB0_16;
	bra.uni 	$L__BB0_21;
$L__BB0_17:
	mov.b64 	%rd313, 0;
$L__BB0_18:
	add.s64 	%rd278, %rd3, %rd313;
	ld.global.u8 	%rs28, [%rd278];
	add.s64 	%rd279, %rd2, %rd313;
	st.global.u8 	[%rd279], %rs28;
	add.s64 	%rd313, %rd313, 1;
	setp.lt.u64 	%p74, %rd313, %rd4;
	@%p74 bra 	$L__BB0_18;
	mov.b64 	%rd314, 0;
$L__BB0_20:
	add.s64 	%rd281, %rd1, %rd314;
	ld.global.u8 	%rs29, [%rd281];
	add.s64 	%rd282, %rd3, %rd314;
	st.global.u8 	[%rd282], %rs29;
	add.s64 	%rd314, %rd314, 1;
	setp.lt.u64 	%p75, %rd314, %rd4;
	@%p75 bra 	$L__BB0_20;
$L__BB0_21:
	mov.b64 	%rd317, 0;
$L__BB0_22:
	add.s64 	%rd284, %rd3, %rd317;
	ld.global.u8 	%rs30, [%rd284];
	add.s64 	%rd285, %rd2, %rd317;
	st.global.u8 	[%rd285], %rs30;
	add.s64 	%rd317, %rd317, 1;
	setp.lt.u64 	%p76, %rd317, %rd4;
	@%p76 bra 	$L__BB0_22;
	mov.b64 	%rd318, 0;
$L__BB0_24:
	add.s64 	%rd287, %rd1, %rd318;
	ld.global.u8 	%rs31, [%rd287];
	add.s64 	%rd288, %rd3, %rd318;
	st.global.u8 	[%rd288], %rs31;
	add.s64 	%rd318, %rd318, 1;
	setp.lt.u64 	%p77, %rd318, %rd4;
	@%p77 bra 	$L__BB0_24;
	setp.lt.u64 	%p78, %rd1, %rd2;
	@%p78 bra 	$L__BB0_28;
	mov.b64 	%rd320, 0;
$L__BB0_27:
	add.s64 	%rd290, %rd1, %rd320;
	ld.global.u8 	%rs32, [%rd290];
	add.s64 	%rd291, %rd2, %rd320;
	st.global.u8 	[%rd291], %rs32;
	add.s64 	%rd320, %rd320, 1;
	setp.lt.u64 	%p79, %rd320, %rd4;
	@%p79 bra 	$L__BB0_27;
	bra.uni 	$L__BB0_30;
$L__BB0_28:
	mov.u64 	%rd319, %rd4;
$L__BB0_29:
	add.s64 	%rd21, %rd319, -1;
	add.s64 	%rd292, %rd1, %rd319;
	ld.global.u8 	%rs33, [%rd292+-1];
	add.s64 	%rd293, %rd2, %rd319;
	st.global.u8 	[%rd293+-1], %rs33;
	setp.eq.s64 	%p80, %rd21, 0;
	mov.u64 	%rd319, %rd21;
	@%p80 bra 	$L__BB0_30;
	bra.uni 	$L__BB0_29;
$L__BB0_30:
	mov.b64 	%rd321, 0;
$L__BB0_31:
	add.s64 	%rd295, %rd1, %rd321;
	ld.global.u8 	%rs34, [%rd295];
	add.s64 	%rd296, %rd3, %rd321;
	st.global.u8 	[%rd296], %rs34;
	add.s64 	%rd321, %rd321, 1;
	setp.lt.u64 	%p81, %rd321, %rd4;
	@%p81 bra 	$L__BB0_31;
	add.s32 	%r113, %r113, 4;
	setp.eq.s32 	%p82, %r113, %r115;
	@%p82 bra 	$L__BB0_33;
	bra.uni 	$L__BB0_5;
$L__BB0_33:
	setp.eq.s32 	%p83, %r2, 0;
	@%p83 bra 	$L__BB0_135;
	selp.f32 	%f183, 0f00000000, 0f41A00000, %p2;
	selp.f32 	%f2, 0f00000000, %f183, %p1;
	mov.b32 	%r116, 0;
$L__BB0_35:
	.pragma "nounroll";
	setp.eq.s32 	%p84, %r115, 0;
	@%p84 bra 	$L__BB0_41;
	setp.ne.s32 	%p85, %r115, 1;
	@%p85 bra 	$L__BB0_43;
	mov.b64 	%rd324, 0;
$L__BB0_38:
	add.s64 	%rd298, %rd3, %rd324;
	ld.global.u8 	%rs35, [%rd298];
	add.s64 	%rd299, %rd2, %rd324;
	st.global.u8 	[%rd299], %rs35;
	add.s64 	%rd324, %rd324, 1;
	setp.lt.u64 	%p86, %rd324, %rd4;
	@%p86 bra 	$L__BB0_38;
	mov.b64 	%rd325, 0;
$L__BB0_40:
	add.s64 	%rd301, %rd1, %rd325;
	ld.global.u8 	%rs36, [%rd301];
	add.s64 	%rd302, %rd3, %rd325;
	st.global.u8 	[%rd302], %rs36;
	add.s64 	%rd325, %rd325, 1;
	setp.lt.u64 	%p87, %rd325, %rd4;
	@%p87 bra 	$L__BB0_40;
	bra.uni 	$L__BB0_47;
$L__BB0_41:
	st.global.f32 	[%rd5], %f2;
	mov.b64 	%rd326, 0;
$L__BB0_42:
	add.s64 	%rd304, %rd1, %rd326;
	ld.global.u8 	%rs37, [%rd304];
	add.s64 	%rd305, %rd3, %rd326;
	st.global.u8 	[%rd305], %rs37;
	add.s64 	%rd326, %rd326, 1;
	setp.lt.u64 	%p88, %rd326, %rd4;
	@%p88 bra 	$L__BB0_42;
	bra.uni 	$L__BB0_47;
$L__BB0_43:
	mov.b64 	%rd327, 0;
$L__BB0_44:
	add.s64 	%rd307, %rd3, %rd327;
	ld.global.u8 	%rs38, [%rd307];
	add.s64 	%rd308, %rd2, %rd327;
	st.global.u8 	[%rd308], %rs38;
	add.s64 	%rd327, %rd327, 1;
	setp.lt.u64 	%p89, %rd327, %rd4;
	@%p89 bra 	$L__BB0_44;
	mov.b64 	%rd328, 0;
$L__BB0_46:
	add.s64 	%rd310, %rd1, %rd328;
	ld.global.u8 	%rs39, [%rd310];
	add.s64 	%rd311, %rd3, %rd328;
	st.global.u8 	[%rd311], %rs39;
	add.s64 	%rd328, %rd328, 1;
	setp.lt.u64 	%p90, %rd328, %rd4;
	@%p90 bra 	$L__BB0_46;
$L__BB0_47:
	add.s32 	%r115, %r115, 1;
	add.s32 	%r116, %r116, 1;
	setp.eq.s32 	%p91, %r116, %r2;
	@%p91 bra 	$L__BB0_135;
	bra.uni 	$L__BB0_35;
$L__BB0_48:
	min.u32 	%r11, %r48, %r46;
	add.s32 	%r64, %r47, -2;
	and.b32  	%r65, %r47, 3;
	xor.b32  	%r66, %r65, 2;
	add.s32 	%r12, %r66, -1;
	and.b32  	%r13, %r64, -4;
	selp.f32 	%f8, 0f00000000, 0f41A00000, %p2;
	selp.f32 	%f3, 0f00000000, %f8, %p1;
	mov.b32 	%r117, 0;
$L__BB0_49:
	mov.u32 	%r14, %r117;
	setp.eq.s32 	%p44, %r14, 0;
	@%p44 bra 	$L__BB0_66;
	setp.ne.s32 	%p45, %r14, 1;
	@%p45 bra 	$L__BB0_68;
	mov.b32 	%r118, 1;
$L__BB0_52:
	add.s32 	%r69, %r47, -3;
	setp.lt.u32 	%p46, %r69, 3;
	mul.lo.s32 	%r16, %r118, %r47;
	add.s32 	%r118, %r118, 1;
	add.s32 	%r18, %r16, %r47;
	shl.b32 	%r70, %r47, 1;
	sub.s32 	%r19, %r18, %r70;
	mov.b32 	%r125, 1;
	@%p46 bra 	$L__BB0_55;
	mov.b32 	%r119, 1;
$L__BB0_54:
	.pragma "nounroll";
	add.s32 	%r72, %r119, %r16;
	mul.wide.u32 	%rd138, %r72, 4;
	add.s64 	%rd139, %rd3, %rd138;
	ld.global.f32 	%f9, [%rd139];
	add.s32 	%r73, %r72, %r47;
	mul.wide.u32 	%rd140, %r73, 4;
	add.s64 	%rd141, %rd3, %rd140;
	ld.global.f32 	%f10, [%rd141];
	add.s32 	%r74, %r119, %r19;
	mul.wide.s32 	%rd142, %r74, 4;
	add.s64 	%rd143, %rd3, %rd142;
	ld.global.f32 	%f11, [%rd143];
	add.f32 	%f12, %f10, %f11;
	add.s32 	%r75, %r72, -1;
	mul.wide.s32 	%rd144, %r75, 4;
	add.s64 	%rd145, %rd3, %rd144;
	ld.global.f32 	%f13, [%rd145];
	add.f32 	%f14, %f12, %f13;
	cvt.u64.u32 	%rd146, %r16;
	cvt.u64.u32 	%rd147, %r119;
	add.s64 	%rd148, %rd147, %rd146;
	shl.b64 	%rd149, %rd148, 2;
	add.s64 	%rd150, %rd3, %rd149;
	ld.global.f32 	%f15, [%rd150+4];
	add.f32 	%f16, %f14, %f15;
	mul.f32 	%f17, %f9, 0f40800000;
	sub.f32 	%f18, %f16, %f17;
	fma.rn.f32 	%f19, %f18, 0f3AA3D70B, %f9;
	add.s64 	%rd151, %rd1, %rd138;
	st.global.f32 	[%rd151], %f19;
	ld.global.f32 	%f20, [%rd150+4];
	cvt.u64.u32 	%rd152, %r18;
	add.s64 	%rd153, %rd147, %rd152;
	shl.b64 	%rd154, %rd153, 2;
	add.s64 	%rd155, %rd3, %rd154;
	ld.global.f32 	%f21, [%rd155+4];
	ld.global.f32 	%f22, [%rd143+4];
	add.f32 	%f23, %f21, %f22;
	ld.global.f32 	%f24, [%rd145+4];
	add.f32 	%f25, %f23, %f24;
	ld.global.f32 	%f26, [%rd150+8];
	add.f32 	%f27, %f25, %f26;
	mul.f32 	%f28, %f20, 0f40800000;
	sub.f32 	%f29, %f27, %f28;
	fma.rn.f32 	%f30, %f29, 0f3AA3D70B, %f20;
	add.s64 	%rd156, %rd1, %rd149;
	st.global.f32 	[%rd156+4], %f30;
	ld.global.f32 	%f31, [%rd150+8];
	ld.global.f32 	%f32, [%rd155+8];
	ld.global.f32 	%f33, [%rd143+8];
	add.f32 	%f34, %f32, %f33;
	ld.global.f32 	%f35, [%rd145+8];
	add.f32 	%f36, %f34, %f35;
	ld.global.f32 	%f37, [%rd150+12];
	add.f32 	%f38, %f36, %f37;
	mul.f32 	%f39, %f31, 0f40800000;
	sub.f32 	%f40, %f38, %f39;
	fma.rn.f32 	%f41, %f40, 0f3AA3D70B, %f31;
	st.global.f32 	[%rd156+8], %f41;
	ld.global.f32 	%f42, [%rd150+12];
	ld.global.f32 	%f43, [%rd155+12];
	ld.global.f32 	%f44, [%rd143+12];
	add.f32 	%f45, %f43, %f44;
	ld.global.f32 	%f46, [%rd145+12];
	add.f32 	%f47, %f45, %f46;
	add.s32 	%r125, %r119, 4;
	ld.global.f32 	%f48, [%rd150+16];
	add.f32 	%f49, %f47, %f48;
	mul.f32 	%f50, %f42, 0f40800000;
	sub.f32 	%f51, %f49, %f50;
	fma.rn.f32 	%f52, %f51, 0f3AA3D70B, %f42;
	st.global.f32 	[%rd156+12], %f52;
	add.s32 	%r76, %r119, 3;
	setp.eq.s32 	%p47, %r76, %r13;
	mov.u32 	%r119, %r125;
	@%p47 bra 	$L__BB0_55;
	bra.uni 	$L__BB0_54;
$L__BB0_55:
	add.s32 	%r77, %r47, -2;
	and.b32  	%r78, %r77, 3;
	setp.eq.s32 	%p48, %r78, 0;
	@%p48 bra 	$L__BB0_60;
	setp.eq.s32 	%p49, %r12, 0;
	@%p49 bra 	$L__BB0_58;
	add.s32 	%r79, %r125, %r16;
	mul.wide.u32 	%rd157, %r79, 4;
	add.s64 	%rd158, %rd3, %rd157;
	ld.global.f32 	%f53, [%rd158];
	add.s32 	%r80, %r79, %r47;
	mul.wide.u32 	%rd159, %r80, 4;
	add.s64 	%rd160, %rd3, %rd159;
	ld.global.f32 	%f54, [%rd160];
	add.s32 	%r81, %r125, %r19;
	mul.wide.s32 	%rd161, %r81, 4;
	add.s64 	%rd162, %rd3, %rd161;
	ld.global.f32 	%f55, [%rd162];
	add.f32 	%f56, %f54, %f55;
	add.s32 	%r82, %r79, -1;
	mul.wide.s32 	%rd163, %r82, 4;
	add.s64 	%rd164, %rd3, %rd163;
	ld.global.f32 	%f57, [%rd164];
	add.f32 	%f58, %f56, %f57;
	cvt.u64.u32 	%rd165, %r16;
	cvt.u64.u32 	%rd166, %r125;
	add.s64 	%rd167, %rd166, %rd165;
	shl.b64 	%rd168, %rd167, 2;
	add.s64 	%rd169, %rd3, %rd168;
	ld.global.f32 	%f59, [%rd169+4];
	add.f32 	%f60, %f58, %f59;
	mul.f32 	%f61, %f53, 0f40800000;
	sub.f32 	%f62, %f60, %f61;
	fma.rn.f32 	%f63, %f62, 0f3AA3D70B, %f53;
	add.s64 	%rd170, %rd1, %rd157;
	st.global.f32 	[%rd170], %f63;
	ld.global.f32 	%f64, [%rd169+4];
	cvt.u64.u32 	%rd171, %r18;
	add.s64 	%rd172, %rd166, %rd171;
	shl.b64 	%rd173, %rd172, 2;
	add.s64 	%rd174, %rd3, %rd173;
	ld.global.f32 	%f65, [%rd174+4];
	ld.global.f32 	%f66, [%rd162+4];
	add.f32 	%f67, %f65, %f66;
	ld.global.f32 	%f68, [%rd164+4];
	add.f32 	%f69, %f67, %f68;
	add.s32 	%r125, %r125, 2;
	ld.global.f32 	%f70, [%rd169+8];
	add.f32 	%f71, %f69, %f70;
	mul.f32 	%f72, %f64, 0f40800000;
	sub.f32 	%f73, %f71, %f72;
	fma.rn.f32 	%f74, %f73, 0f3AA3D70B, %f64;
	add.s64 	%rd175, %rd1, %rd168;
	st.global.f32 	[%rd175+4], %f74;
$L__BB0_58:
	and.b32  	%r83, %r47, 1;
	setp.eq.b32 	%p50, %r83, 1;
	not.pred 	%p51, %p50;
	@%p51 bra 	$L__BB0_60;
	add.s32 	%r84, %r125, %r16;
	mul.wide.u32 	%rd176, %r84, 4;
	add.s64 	%rd177, %rd3, %rd176;
	ld.global.f32 	%f75, [%rd177];
	add.s32 	%r85, %r84, %r47;
	mul.wide.u32 	%rd178, %r85, 4;
	add.s64 	%rd179, %rd3, %rd178;
	ld.global.f32 	%f76, [%rd179];
	add.s32 	%r86, %r125, %r19;
	mul.wide.s32 	%rd180, %r86, 4;
	add.s64 	%rd181, %rd3, %rd180;
	ld.global.f32 	%f77, [%rd181];
	add.f32 	%f78, %f76, %f77;
	add.s32 	%r87, %r84, -1;
	mul.wide.s32 	%rd182, %r87, 4;
	add.s64 	%rd183, %rd3, %rd182;
	ld.global.f32 	%f79, [%rd183];
	add.f32 	%f80, %f78, %f79;
	cvt.u64.u32 	%rd184, %r16;
	cvt.u64.u32 	%rd185, %r125;
	add.s64 	%rd186, %rd185, %rd184;
	shl.b64 	%rd187, %rd186, 2;
	add.s64 	%rd188, %rd3, %rd187;
	ld.global.f32 	%f81, [%rd188+4];
	add.f32 	%f82, %f80, %f81;
	fma.rn.f32 	%f83, %f75, 0fC0800000, %f82;
	fma.rn.f32 	%f84, %f83, 0f3AA3D70B, %f75;
	add.s64 	%rd189, %rd1, %rd176;
	st.global.f32 	[%rd189], %f84;
$L__BB0_60:
	setp.ne.s32 	%p52, %r118, %r47;
	@%p52 bra 	$L__BB0_52;
	mov.b64 	%rd330, 0;
$L__BB0_62:
	add.s64 	%rd191, %rd3, %rd330;
	ld.global.u8 	%rs18, [%rd191];
	add.s64 	%rd192, %rd2, %rd330;
	st.global.u8 	[%rd192], %rs18;
	add.s64 	%rd330, %rd330, 1;
	setp.lt.u64 	%p53, %rd330, %rd4;
	@%p53 bra 	$L__BB0_62;
	mov.b64 	%rd331, 0;
$L__BB0_64:
	add.s64 	%rd194, %rd1, %rd331;
	ld.global.u8 	%rs19, [%rd194];
	add.s64 	%rd195, %rd3, %rd331;
	st.global.u8 	[%rd195], %rs19;
	add.s64 	%rd331, %rd331, 1;
	setp.lt.u64 	%p54, %rd331, %rd4;
	@%p54 bra 	$L__BB0_64;
$L__BB0_65:
	add.s32 	%r117, %r14, 1;
	setp.eq.s32 	%p65, %r14, %r11;
	@%p65 bra 	$L__BB0_135;
	bra.uni 	$L__BB0_49;
$L__BB0_66:
	st.global.f32 	[%rd5], %f3;
	mov.b64 	%rd329, 0;
$L__BB0_67:
	add.s64 	%rd197, %rd1, %rd329;
	ld.global.u8 	%rs20, [%rd197];
	add.s64 	%rd198, %rd3, %rd329;
	st.global.u8 	[%rd198], %rs20;
	add.s64 	%rd329, %rd329, 1;
	setp.lt.u64 	%p55, %rd329, %rd4;
	@%p55 bra 	$L__BB0_67;
	bra.uni 	$L__BB0_65;
$L__BB0_68:
	mov.b32 	%r120, 1;
$L__BB0_69:
	add.s32 	%r90, %r47, -3;
	setp.lt.u32 	%p56, %r90, 3;
	mul.lo.s32 	%r23, %r120, %r47;
	add.s32 	%r120, %r120, 1;
	add.s32 	%r25, %r23, %r47;
	shl.b32 	%r91, %r47, 1;
	sub.s32 	%r26, %r25, %r91;
	mov.b32 	%r123, 1;
	@%p56 bra 	$L__BB0_72;
	mov.b32 	%r121, 1;
$L__BB0_71:
	.pragma "nounroll";
	add.s32 	%r93, %r121, %r23;
	mul.wide.u32 	%rd199, %r93, 4;
	add.s64 	%rd200, %rd3, %rd199;
	ld.global.f32 	%f85, [%rd200];
	add.f32 	%f86, %f85, %f85;
	add.s64 	%rd201, %rd2, %rd199;
	ld.global.f32 	%f87, [%rd201];
	sub.f32 	%f88, %f86, %f87;
	add.s32 	%r94, %r93, %r47;
	mul.wide.u32 	%rd202, %r94, 4;
	add.s64 	%rd203, %rd3, %rd202;
	ld.global.f32 	%f89, [%rd203];
	add.s32 	%r95, %r121, %r26;
	mul.wide.s32 	%rd204, %r95, 4;
	add.s64 	%rd205, %rd3, %rd204;
	ld.global.f32 	%f90, [%rd205];
	add.f32 	%f91, %f89, %f90;
	add.s32 	%r96, %r93, -1;
	mul.wide.s32 	%rd206, %r96, 4;
	add.s64 	%rd207, %rd3, %rd206;
	ld.global.f32 	%f92, [%rd207];
	add.f32 	%f93, %f91, %f92;
	cvt.u64.u32 	%rd208, %r23;
	cvt.u64.u32 	%rd209, %r121;
	add.s64 	%rd210, %rd209, %rd208;
	shl.b64 	%rd211, %rd210, 2;
	add.s64 	%rd212, %rd3, %rd211;
	ld.global.f32 	%f94, [%rd212+4];
	add.f32 	%f95, %f93, %f94;
	mul.f32 	%f96, %f85, 0f40800000;
	sub.f32 	%f97, %f95, %f96;
	fma.rn.f32 	%f98, %f97, 0f3B23D70B, %f88;
	add.s64 	%rd213, %rd1, %rd199;
	st.global.f32 	[%rd213], %f98;
	ld.global.f32 	%f99, [%rd212+4];
	add.f32 	%f100, %f99, %f99;
	add.s64 	%rd214, %rd2, %rd211;
	ld.global.f32 	%f101, [%rd214+4];
	sub.f32 	%f102, %f100, %f101;
	cvt.u64.u32 	%rd215, %r25;
	add.s64 	%rd216, %rd209, %rd215;
	shl.b64 	%rd217, %rd216, 2;
	add.s64 	%rd218, %rd3, %rd217;
	ld.global.f32 	%f103, [%rd218+4];
	ld.global.f32 	%f104, [%rd205+4];
	add.f32 	%f105, %f103, %f104;
	ld.global.f32 	%f106, [%rd207+4];
	add.f32 	%f107, %f105, %f106;
	ld.global.f32 	%f108, [%rd212+8];
	add.f32 	%f109, %f107, %f108;
	mul.f32 	%f110, %f99, 0f40800000;
	sub.f32 	%f111, %f109, %f110;
	fma.rn.f32 	%f112, %f111, 0f3B23D70B, %f102;
	add.s64 	%rd219, %rd1, %rd211;
	st.global.f32 	[%rd219+4], %f112;
	ld.global.f32 	%f113, [%rd212+8];
	add.f32 	%f114, %f113, %f113;
	ld.global.f32 	%f115, [%rd214+8];
	sub.f32 	%f116, %f114, %f115;
	ld.global.f32 	%f117, [%rd218+8];
	ld.global.f32 	%f118, [%rd205+8];
	add.f32 	%f119, %f117, %f118;
	ld.global.f32 	%f120, [%rd207+8];
	add.f32 	%f121, %f119, %f120;
	ld.global.f32 	%f122, [%rd212+12];
	add.f32 	%f123, %f121, %f122;
	mul.f32 	%f124, %f113, 0f40800000;
	sub.f32 	%f125, %f123, %f124;
	fma.rn.f32 	%f126, %f125, 0f3B23D70B, %f116;
	st.global.f32 	[%rd219+8], %f126;
	ld.global.f32 	%f127, [%rd212+12];
	add.f32 	%f128, %f127, %f127;
	ld.global.f32 	%f129, [%rd214+12];
	sub.f32 	%f130, %f128, %f129;
	ld.global.f32 	%f131, [%rd218+12];
	ld.global.f32 	%f132, [%rd205+12];
	add.f32 	%f133, %f131, %f132;
	ld.global.f32 	%f134, [%rd207+12];
	add.f32 	%f135, %f133, %f134;
	add.s32 	%r123, %r121, 4;
	ld.global.f32 	%f136, [%rd212+16];
	add.f32 	%f137, %f135, %f136;
	mul.f32 	%f138, %f127, 0f40800000;
	sub.f32 	%f139, %f137, %f138;
	fma.rn.f32 	%f140, %f139, 0f3B23D70B, %f130;
	st.global.f32 	[%rd219+12], %f140;
	add.s32 	%r97, %r121, 3;
	setp.eq.s32 	%p57, %r97, %r13;
	mov.u32 	%r121, %r123;
	@%p57 bra 	$L__BB0_72;
	bra.uni 	$L__BB0_71;
$L__BB0_72:
	add.s32 	%r98, %r47, -2;
	and.b32  	%r99, %r98, 3;
	setp.eq.s32 	%p58, %r99, 0;
	@%p58 bra 	$L__BB0_77;
	setp.eq.s32 	%p59, %r12, 0;
	@%p59 bra 	$L__BB0_75;
	add.s32 	%r100, %r123, %r23;
	mul.wide.u32 	%rd220, %r100, 4;
	add.s64 	%rd221, %rd3, %rd220;
	ld.global.f32 	%f141, [%rd221];
	add.f32 	%f142, %f141, %f141;
	add.s64 	%rd222, %rd2, %rd220;
	ld.global.f32 	%f143, [%rd222];
	sub.f32 	%f144, %f142, %f143;
	add.s32 	%r101, %r100, %r47;
	mul.wide.u32 	%rd223, %r101, 4;
	add.s64 	%rd224, %rd3, %rd223;
	ld.global.f32 	%f145, [%rd224];
	add.s32 	%r102, %r123, %r26;
	mul.wide.s32 	%rd225, %r102, 4;
	add.s64 	%rd226, %rd3, %rd225;
	ld.global.f32 	%f146, [%rd226];
	add.f32 	%f147, %f145, %f146;
	add.s32 	%r103, %r100, -1;
	mul.wide.s32 	%rd227, %r103, 4;
	add.s64 	%rd228, %rd3, %rd227;
	ld.global.f32 	%f148, [%rd228];
	add.f32 	%f149, %f147, %f148;
	cvt.u64.u32 	%rd229, %r23;
	cvt.u64.u32 	%rd230, %r123;
	add.s64 	%rd231, %rd230, %rd229;
	shl.b64 	%rd232, %rd231, 2;
	add.s64 	%rd233, %rd3, %rd232;
	ld.global.f32 	%f150, [%rd233+4];
	add.f32 	%f151, %f149, %f150;
	mul.f32 	%f152, %f141, 0f40800000;
	sub.f32 	%f153, %f151, %f152;
	fma.rn.f32 	%f154, %f153, 0f3B23D70B, %f144;
	add.s64 	%rd234, %rd1, %rd220;
	st.global.f32 	[%rd234], %f154;
	ld.global.f32 	%f155, [%rd233+4];
	add.f32 	%f156, %f155, %f155;
	add.s64 	%rd235, %rd2, %rd232;
	ld.global.f32 	%f157, [%rd235+4];
	sub.f32 	%f158, %f156, %f157;
	cvt.u64.u32 	%rd236, %r25;
	add.s64 	%rd237, %rd230, %rd236;
	shl.b64 	%rd238, %rd237, 2;
	add.s64 	%rd239, %rd3, %rd238;
	ld.global.f32 	%f159, [%rd239+4];
	ld.global.f32 	%f160, [%rd226+4];
	add.f32 	%f161, %f159, %f160;
	ld.global.f32 	%f162, [%rd228+4];
	add.f32 	%f163, %f161, %f162;
	add.s32 	%r123, %r123, 2;
	ld.global.f32 	%f164, [%rd233+8];
	add.f32 	%f165, %f163, %f164;
	mul.f32 	%f166, %f155, 0f40800000;
	sub.f32 	%f167, %f165, %f166;
	fma.rn.f32 	%f168, %f167, 0f3B23D70B, %f158;
	add.s64 	%rd240, %rd1, %rd232;
	st.global.f32 	[%rd240+4], %f168;
$L__BB0_75:
	and.b32  	%r104, %r47, 1;
	setp.eq.b32 	%p60, %r104, 1;
	not.pred 	%p61, %p60;
	@%p61 bra 	$L__BB0_77;
	add.s32 	%r105, %r123, %r23;
	mul.wide.u32 	%rd241, %r105, 4;
	add.s64 	%rd242, %rd3, %rd241;
	ld.global.f32 	%f169, [%rd242];
	add.f32 	%f170, %f169, %f169;
	add.s64 	%rd243, %rd2, %rd241;
	ld.global.f32 	%f171, [%rd243];
	sub.f32 	%f172, %f170, %f171;
	add.s32 	%r106, %r105, %r47;
	mul.wide.u32 	%rd244, %r106, 4;
	add.s64 	%rd245, %rd3, %rd244;
	ld.global.f32 	%f173, [%rd245];
	add.s32 	%r107, %r123, %r26;
	mul.wide.s32 	%rd246, %r107, 4;
	add.s64 	%rd247, %rd3, %rd246;
	ld.global.f32 	%f174, [%rd247];
	add.f32 	%f175, %f173, %f174;
	add.s32 	%r108, %r105, -1;
	mul.wide.s32 	%rd248, %r108, 4;
	add.s64 	%rd249, %rd3, %rd248;
	ld.global.f32 	%f176, [%rd249];
	add.f32 	%f177, %f175, %f176;
	cvt.u64.u32 	%rd250, %r23;
	cvt.u64.u32 	%rd251, %r123;
	add.s64 	%rd252, %rd251, %rd250;
	shl.b64 	%rd253, %rd252, 2;
	add.s64 	%rd254, %rd3, %rd253;
	ld.global.f32 	%f178, [%rd254+4];
	add.f32 	%f179, %f177, %f178;
	fma.rn.f32 	%f180, %f169, 0fC0800000, %f179;
	fma.rn.f32 	%f181, %f180, 0f3B23D70B, %f172;
	add.s64 	%rd255, %rd1, %rd241;
	st.global.f32 	[%rd255], %f181;
$L__BB0_77:
	setp.ne.s32 	%p62, %r120, %r47;
	@%p62 bra 	$L__BB0_69;
	mov.b64 	%rd332, 0;
$L__BB0_79:
	add.s64 	%rd257, %rd3, %rd332;
	ld.global.u8 	%rs21, [%rd257];
	add.s64 	%rd258, %rd2, %rd332;
	st.global.u8 	[%rd258], %rs21;
	add.s64 	%rd332, %rd332, 1;
	setp.lt.u64 	%p63, %rd332, %rd4;
	@%p63 bra 	$L__BB0_79;
	mov.b64 	%rd333, 0;
$L__BB0_81:
	add.s64 	%rd260, %rd1, %rd333;
	ld.global.u8 	%rs22, [%rd260];
	add.s64 	%rd261, %rd3, %rd333;
	st.global.u8 	[%rd261], %rs22;
	add.s64 	%rd333, %rd333, 1;
	setp.lt.u64 	%p64, %rd333, %rd4;
	@%p64 bra 	$L__BB0_81;
	bra.uni 	$L__BB0_65;
$L__BB0_82:
	min.u32 	%r60, %r48, %r46;
	add.s32 	%r36, %r60, 1;
	and.b32  	%r37, %r36, 3;
	setp.lt.u32 	%p9, %r60, 3;
	mov.b32 	%r128, 0;
	@%p9 bra 	$L__BB0_117;
	and.b32  	%r128, %r36, -4;
	selp.f32 	%f6, 0f00000000, 0f41A00000, %p2;
	selp.f32 	%f4, 0f00000000, %f6, %p1;
	mov.b32 	%r126, 0;
$L__BB0_84:
	setp.ne.s32 	%p10, %r126, 0;
	@%p10 bra 	$L__BB0_88;
	st.global.f32 	[%rd5], %f4;
	setp.eq.s32 	%p14, %r47, 0;
	@%p14 bra 	$L__BB0_93;
	mov.b64 	%rd334, 0;
$L__BB0_87:
	add.s64 	%rd95, %rd1, %rd334;
	ld.global.u8 	%rs3, [%rd95];
	add.s64 	%rd96, %rd3, %rd334;
	st.global.u8 	[%rd96], %rs3;
	add.s64 	%rd334, %rd334, 1;
	setp.lt.u64 	%p15, %rd334, %rd4;
	@%p15 bra 	$L__BB0_87;
	bra.uni 	$L__BB0_93;
$L__BB0_88:
	setp.eq.s32 	%p11, %r47, 0;
	@%p11 bra 	$L__BB0_93;
	mov.b64 	%rd335, 0;
$L__BB0_90:
	add.s64 	%rd89, %rd3, %rd335;
	ld.global.u8 	%rs1, [%rd89];
	add.s64 	%rd90, %rd2, %rd335;
	st.global.u8 	[%rd90], %rs1;
	add.s64 	%rd335, %rd335, 1;
	setp.lt.u64 	%p12, %rd335, %rd4;
	@%p12 bra 	$L__BB0_90;
	mov.b64 	%rd336, 0;
$L__BB0_92:
	add.s64 	%rd92, %rd1, %rd336;
	ld.global.u8 	%rs2, [%rd92];
	add.s64 	%rd93, %rd3, %rd336;
	st.global.u8 	[%rd93], %rs2;
	add.s64 	%rd336, %rd336, 1;
	setp.lt.u64 	%p13, %rd336, %rd4;
	@%p13 bra 	$L__BB0_92;
$L__BB0_93:
	setp.ne.s32 	%p16, %r126, 0;
	@%p16 bra 	$L__BB0_99;
	setp.eq.s32 	%p20, %r47, 0;
	@%p20 bra 	$L__BB0_116;
	mov.b64 	%rd337, 0;
$L__BB0_96:
	add.s64 	%rd104, %rd3, %rd337;
	ld.global.u8 	%rs6, [%rd104];
	add.s64 	%rd105, %rd2, %rd337;
	st.global.u8 	[%rd105], %rs6;
	add.s64 	%rd337, %rd337, 1;
	setp.lt.u64 	%p21, %rd337, %rd4;
	@%p21 bra 	$L__BB0_96;
	mov.b64 	%rd338, 0;
$L__BB0_98:
	add.s64 	%rd107, %rd1, %rd338;
	ld.global.u8 	%rs7, [%rd107];
	add.s64 	%rd108, %rd3, %rd338;
	st.global.u8 	[%rd108], %rs7;
	add.s64 	%rd338, %rd338, 1;
	setp.lt.u64 	%p22, %rd338, %rd4;
	@%p22 bra 	$L__BB0_98;
	bra.uni 	$L__BB0_104;
$L__BB0_99:
	setp.eq.s32 	%p17, %r47, 0;
	@%p17 bra 	$L__BB0_116;
	mov.b64 	%rd339, 0;
$L__BB0_101:
	add.s64 	%rd98, %rd3, %rd339;
	ld.global.u8 	%rs4, [%rd98];
	add.s64 	%rd99, %rd2, %rd339;
	st.global.u8 	[%rd99], %rs4;
	add.s64 	%rd339, %rd339, 1;
	setp.lt.u64 	%p18, %rd339, %rd4;
	@%p18 bra 	$L__BB0_101;
	mov.b64 	%rd340, 0;
$L__BB0_103:
	add.s64 	%rd101, %rd1, %rd340;
	ld.global.u8 	%rs5, [%rd101];
	add.s64 	%rd102, %rd3, %rd340;
	st.global.u8 	[%rd102], %rs5;
	add.s64 	%rd340, %rd340, 1;
	setp.lt.u64 	%p19, %rd340, %rd4;
	@%p19 bra 	$L__BB0_103;
$L__BB0_104:
	setp.eq.s32 	%p23, %r47, 0;
	@%p23 bra 	$L__BB0_116;
	mov.b64 	%rd341, 0;
$L__BB0_106:
	add.s64 	%rd110, %rd3, %rd341;
	ld.global.u8 	%rs8, [%rd110];
	add.s64 	%rd111, %rd2, %rd341;
	st.global.u8 	[%rd111], %rs8;
	add.s64 	%rd341, %rd341, 1;
	setp.lt.u64 	%p24, %rd341, %rd4;
	@%p24 bra 	$L__BB0_106;
	mov.b64 	%rd342, 0;
$L__BB0_108:
	add.s64 	%rd113, %rd1, %rd342;
	ld.global.u8 	%rs9, [%rd113];
	add.s64 	%rd114, %rd3, %rd342;
	st.global.u8 	[%rd114], %rs9;
	add.s64 	%rd342, %rd342, 1;
	setp.lt.u64 	%p25, %rd342, %rd4;
	@%p25 bra 	$L__BB0_108;
	setp.lt.u64 	%p26, %rd1, %rd2;
	@%p26 bra 	$L__BB0_112;
	mov.b64 	%rd344, 0;
$L__BB0_111:
	add.s64 	%rd116, %rd1, %rd344;
	ld.global.u8 	%rs10, [%rd116];
	add.s64 	%rd117, %rd2, %rd344;
	st.global.u8 	[%rd117], %rs10;
	add.s64 	%rd344, %rd344, 1;
	setp.lt.u64 	%p27, %rd344, %rd4;
	@%p27 bra 	$L__BB0_111;
	bra.uni 	$L__BB0_114;
$L__BB0_112:
	mov.u64 	%rd343, %rd4;
$L__BB0_113:
	add.s64 	%rd69, %rd343, -1;
	add.s64 	%rd118, %rd1, %rd343;
	ld.global.u8 	%rs11, [%rd118+-1];
	add.s64 	%rd119, %rd2, %rd343;
	st.global.u8 	[%rd119+-1], %rs11;
	setp.eq.s64 	%p28, %rd69, 0;
	mov.u64 	%rd343, %rd69;
	@%p28 bra 	$L__BB0_114;
	bra.uni 	$L__BB0_113;
$L__BB0_114:
	mov.b64 	%rd345, 0;
$L__BB0_115:
	add.s64 	%rd121, %rd1, %rd345;
	ld.global.u8 	%rs12, [%rd121];
	add.s64 	%rd122, %rd3, %rd345;
	st.global.u8 	[%rd122], %rs12;
	add.s64 	%rd345, %rd345, 1;
	setp.lt.u64 	%p29, %rd345, %rd4;
	@%p29 bra 	$L__BB0_115;
$L__BB0_116:
	add.s32 	%r126, %r126, 4;
	setp.ne.s32 	%p30, %r126, %r128;
	@%p30 bra 	$L__BB0_84;
$L__BB0_117:
	setp.eq.s32 	%p31, %r37, 0;
	@%p31 bra 	$L__BB0_135;
	selp.f32 	%f7, 0f00000000, 0f41A00000, %p2;
	selp.f32 	%f5, 0f00000000, %f7, %p1;
	mov.b32 	%r129, 0;
$L__BB0_119:
	.pragma "nounroll";
	setp.eq.s32 	%p32, %r128, 0;
	@%p32 bra 	$L__BB0_126;
	setp.ne.s32 	%p33, %r128, 1;
	@%p33 bra 	$L__BB0_129;
	setp.eq.s32 	%p34, %r47, 0;
	@%p34 bra 	$L__BB0_134;
	mov.b64 	%rd346, 0;
$L__BB0_123:
	add.s64 	%rd124, %rd3, %rd346;
	ld.global.u8 	%rs13, [%rd124];
	add.s64 	%rd125, %rd2, %rd346;
	st.global.u8 	[%rd125], %rs13;
	add.s64 	%rd346, %rd346, 1;
	setp.lt.u64 	%p35, %rd346, %rd4;
	@%p35 bra 	$L__BB0_123;
	mov.b64 	%rd347, 0;
$L__BB0_125:
	add.s64 	%rd127, %rd1, %rd347;
	ld.global.u8 	%rs14, [%rd127];
	add.s64 	%rd128, %rd3, %rd347;
	st.global.u8 	[%rd128], %rs14;
	add.s64 	%rd347, %rd347, 1;
	setp.lt.u64 	%p36, %rd347, %rd4;
	@%p36 bra 	$L__BB0_125;
	bra.uni 	$L__BB0_134;
$L__BB0_126:
	st.global.f32 	[%rd5], %f5;
	setp.eq.s32 	%p37, %r47, 0;
	@%p37 bra 	$L__BB0_134;
	mov.b64 	%rd348, 0;
$L__BB0_128:
	add.s64 	%rd130, %rd1, %rd348;
	ld.global.u8 	%rs15, [%rd130];
	add.s64 	%rd131, %rd3, %rd348;
	st.global.u8 	[%rd131], %rs15;
	add.s64 	%rd348, %rd348, 1;
	setp.lt.u64 	%p38, %rd348, %rd4;
	@%p38 bra 	$L__BB0_128;
	bra.uni 	$L__BB0_134;
$L__BB0_129:
	setp.eq.s32 	%p39, %r47, 0;
	@%p39 bra 	$L__BB0_134;
	mov.b64 	%rd349, 0;
$L__BB0_131:
	add.s64 	%rd133, %rd3, %rd349;
	ld.global.u8 	%rs16, [%rd133];
	add.s64 	%rd134, %rd2, %rd349;
	st.global.u8 	[%rd134], %rs16;
	add.s64 	%rd349, %rd349, 1;
	setp.lt.u64 	%p40, %rd349, %rd4;
	@%p40 bra 	$L__BB0_131;
	mov.b64 	%rd350, 0;
$L__BB0_133:
	add.s64 	%rd136, %rd1, %rd350;
	ld.global.u8 	%rs17, [%rd136];
	add.s64 	%rd137, %rd3, %rd350;
	st.global.u8 	[%rd137], %rs17;
	add.s64 	%rd350, %rd350, 1;
	setp.lt.u64 	%p41, %rd350, %rd4;
	@%p41 bra 	$L__BB0_133;
$L__BB0_134:
	add.s32 	%r128, %r128, 1;
	add.s32 	%r129, %r129, 1;
	setp.ne.s32 	%p42, %r129, %r37;
	@%p42 bra 	$L__BB0_119;
$L__BB0_135:
	ret;

}


// ===== COMPILED SASS (sm_100) =====

	.target	sm_100

	.elftype	@"ET_EXEC"


//--------------------- .note.nv.tkinfo           --------------------------
	.section	.note.nv.tkinfo,"",@"SHT_NOTE"
	.sectionflags	@"SHF_NOTE_NV_TKINFO"
	.tkinfo
        /*0018*/ 	.word	0x00000002
        /*0030*/ 	.string	""
        /*0030*/ 	.string	"ptxas"
        /*0030*/ 	.string	"Cuda compilation tools, release 13.0, V13.0.88"
        /*0030*/ 	.string	"Build cuda_13.0.r13.0/compiler.36424714_0"
        /*0030*/ 	.string	"-arch sm_100 -m 64 "



//--------------------- .note.nv.cuinfo           --------------------------
	.section	.note.nv.cuinfo,"",@"SHT_NOTE"
	.sectionflags	@"SHF_NOTE_NV_CUINFO"
        /*0018*/ 	.short	0x0002
        /*001a*/ 	.short	0x0064
        /*001c*/ 	.short	0x0082
	.zero		2


//--------------------- .nv.info                  --------------------------
	.section	.nv.info,"",@"SHT_CUDA_INFO"
	.align	4


	//----- nvinfo : EIATTR_REGCOUNT
	.align		4
        /*0000*/ 	.byte	0x04, 0x2f
        /*0002*/ 	.short	(.L_1 - .L_0)
	.align		4
.L_0:
        /*0004*/ 	.word	index@(_Z12schroedingerPfS_S_iiPci)
        /*0008*/ 	.word	0x00000020


	//----- nvinfo : EIATTR_FRAME_SIZE
	.align		4
.L_1:
        /*000c*/ 	.byte	0x04, 0x11
        /*000e*/ 	.short	(.L_3 - .L_2)
	.align		4
.L_2:
        /*0010*/ 	.word	index@(_Z12schroedingerPfS_S_iiPci)
        /*0014*/ 	.word	0x00000000


	//----- nvinfo : EIATTR_MIN_STACK_SIZE
	.align		4
.L_3:
        /*0018*/ 	.byte	0x04, 0x12
        /*001a*/ 	.short	(.L_5 - .L_4)
	.align		4
.L_4:
        /*001c*/ 	.word	index@(_Z12schroedingerPfS_S_iiPci)
        /*0020*/ 	.word	0x00000000
.L_5:


//--------------------- .nv.compat                --------------------------
	.section	.nv.compat,"",@"SHT_CUDA_COMPAT_INFO"
	.align	4
        /*0000*/ 	.byte	0x02, 0x09, 0x00, 0x00, 0x02, 0x02, 0x01, 0x00, 0x02, 0x05, 0x05, 0x00, 0x03, 0x07, 0x01, 0x01
        /*0010*/ 	.byte	0x02, 0x03, 0x00, 0x00, 0x02, 0x06, 0x01, 0x00, 0x04, 0x0b, 0x08, 0x00, 0x01, 0x00, 0x00, 0x00
        /*0020*/ 	.byte	0x00, 0x00, 0x00, 0x00


//--------------------- .nv.info._Z12schroedingerPfS_S_iiPci --------------------------
	.section	.nv.info._Z12schroedingerPfS_S_iiPci,"",@"SHT_CUDA_INFO"
	.sectionflags	@""
	.align	4


	//----- nvinfo : EIATTR_CUDA_API_VERSION
	.align		4
        /*0000*/ 	.byte	0x04, 0x37
        /*0002*/ 	.short	(.L_7 - .L_6)
.L_6:
        /*0004*/ 	.word	0x00000082


	//----- nvinfo : EIATTR_KPARAM_INFO
	.align		4
.L_7:
        /*0008*/ 	.byte	0x04, 0x17
        /*000a*/ 	.short	(.L_9 - .L_8)
.L_8:
        /*000c*/ 	.word	0x00000000
        /*0010*/ 	.short	0x0006
        /*0012*/ 	.short	0x0028
        /*0014*/ 	.byte	0x00, 0xf0, 0x11, 0x00


	//----- nvinfo : EIATTR_KPARAM_INFO
	.align		4
.L_9:
        /*0018*/ 	.byte	0x04, 0x17
        /*001a*/ 	.short	(.L_11 - .L_10)
.L_10:
        /*001c*/ 	.word	0x00000000
        /*0020*/ 	.short	0x0005
        /*0022*/ 	.short	0x0020
        /*0024*/ 	.byte	0x00, 0xf5, 0x21, 0x00


	//----- nvinfo : EIATTR_KPARAM_INFO
	.align		4
.L_11:
        /*0028*/ 	.byte	0x04, 0x17
        /*002a*/ 	.short	(.L_13 - .L_12)
.L_12:
        /*002c*/ 	.word	0x00000000
        /*0030*/ 	.short	0x0004
        /*0032*/ 	.short	0x001c
        /*0034*/ 	.byte	0x00, 0xf0, 0x11, 0x00


	//----- nvinfo : EIATTR_KPARAM_INFO
	.align		4
.L_13:
        /*0038*/ 	.byte	0x04, 0x17
        /*003a*/ 	.short	(.L_15 - .L_14)
.L_14:
        /*003c*/ 	.word	0x00000000
        /*0040*/ 	.short	0x0003
        /*0042*/ 	.short	0x0018
        /*0044*/ 	.byte	0x00, 0xf0, 0x11, 0x00


	//----- nvinfo : EIATTR_KPARAM_INFO
	.align		4
.L_15:
        /*0048*/ 	.byte	0x04, 0x17
        /*004a*/ 	.short	(.L_17 - .L_16)
.L_16:
        /*004c*/ 	.word	0x00000000
        /*0050*/ 	.short	0x0002
        /*0052*/ 	.short	0x0010
        /*0054*/ 	.byte	0x00, 0xf5, 0x21, 0x00


	//----- nvinfo : EIATTR_KPARAM_INFO
	.align		4
.L_17:
        /*0058*/ 	.byte	0x04, 0x17
        /*005a*/ 	.short	(.L_19 - .L_18)
.L_18:
        /*005c*/ 	.word	0x00000000
        /*0060*/ 	.short	0x0001
        /*0062*/ 	.short	0x0008
        /*0064*/ 	.byte	0x00, 0xf5, 0x21, 0x00


	//----- nvinfo : EIATTR_KPARAM_INFO
	.align		4
.L_19:
        /*0068*/ 	.byte	0x04, 0x17
        /*006a*/ 	.short	(.L_21 - .L_20)
.L_20:
        /*006c*/ 	.word	0x00000000
        /*0070*/ 	.short	0x0000
        /*0072*/ 	.short	0x0000
        /*0074*/ 	.byte	0x00, 0xf5, 0x21, 0x00


	//----- nvinfo : EIATTR_SPARSE_MMA_MASK
	.align		4
.L_21:
        /*0078*/ 	.byte	0x03, 0x50
        /*007a*/ 	.short	0x0000


	//----- nvinfo : EIATTR_MAXREG_COUNT
	.align		4
        /*007c*/ 	.byte	0x03, 0x1b
        /*007e*/ 	.short	0x00ff


	//----- nvinfo : EIATTR_MERCURY_ISA_VERSION
	.align		4
        /*0080*/ 	.byte	0x03, 0x5f
        /*0082*/ 	.short	0x0101


	//----- nvinfo : EIATTR_VRC_CTA_INIT_COUNT
	.align		4
        /*0084*/ 	.byte	0x02, 0x4a
	.zero		1
	.zero		1


	//----- nvinfo : EIATTR_EXIT_INSTR_OFFSETS
	.align		4
        /*0088*/ 	.byte	0x04, 0x1c
        /*008a*/ 	.short	(.L_23 - .L_22)


	//   ....[0]....
.L_22:
        /*008c*/ 	.word	0x00000030


	//   ....[1]....
        /*0090*/ 	.word	0x000039f0


	//   ....[2]....
        /*0094*/ 	.word	0x000051e0


	//   ....[3]....
        /*0098*/ 	.word	0x000082b0


	//   ....[4]....
        /*009c*/ 	.word	0x0000bb60


	//   ....[5]....
        /*00a0*/ 	.word	0x0000d400


	//----- nvinfo : EIATTR_CBANK_PARAM_SIZE
	.align		4
.L_23:
        /*00a4*/ 	.byte	0x03, 0x19
        /*00a6*/ 	.short	0x002c


	//----- nvinfo : EIATTR_PARAM_CBANK
	.align		4
        /*00a8*/ 	.byte	0x04, 0x0a
        /*00aa*/ 	.short	(.L_25 - .L_24)
	.align		4
.L_24:
        /*00ac*/ 	.word	index@(.nv.constant0._Z12schroedingerPfS_S_iiPci)
        /*00b0*/ 	.short	0x0380
        /*00b2*/ 	.short	0x002c


	//----- nvinfo : EIATTR_SW_WAR
	.align		4
.L_25:
        /*00b4*/ 	.byte	0x04, 0x36
        /*00b6*/ 	.short	(.L_27 - .L_26)
.L_26:
        /*00b8*/ 	.word	0x00000008
.L_27:


//--------------------- .nv.callgraph             --------------------------
	.section	.nv.callgraph,"",@"SHT_CUDA_CALLGRAPH"
	.align	4
	.sectionentsize	8
	.align		4
        /*0000*/ 	.word	0x00000000
	.align		4
        /*0004*/ 	.word	0xffffffff
	.align		4
        /*0008*/ 	.word	0x00000000
	.align		4
        /*000c*/ 	.word	0xfffffffe
	.align		4
        /*0010*/ 	.word	0x00000000
	.align		4
        /*0014*/ 	.word	0xfffffffd
	.align		4
        /*0018*/ 	.word	0x00000000
	.align		4
        /*001c*/ 	.word	0xfffffffc


//--------------------- .text._Z12schroedingerPfS_S_iiPci --------------------------
	.section	.text._Z12schroedingerPfS_S_iiPci,"ax",@progbits
	.align	128
        .global         _Z12schroedingerPfS_S_iiPci
        .type           _Z12schroedingerPfS_S_iiPci,@function
        .size           _Z12schroedingerPfS_S_iiPci,(.L_x_139 - _Z12schroedingerPfS_S_iiPci)
        .other          _Z12schroedingerPfS_S_iiPci,@"STO_CUDA_ENTRY STV_DEFAULT"
_Z12schroedingerPfS_S_iiPci:
.text._Z12schroedingerPfS_S_iiPci:
[----:B------:R-:W-:Y:S01]  /*0000*/  LDC R1, c[0x0][0x37c] ;  /* 0x0000df00ff017b82 */ /* 0x000fe20000000800 */
[----:B------:R-:W0:Y:S02]  /*0010*/  LDCU UR4, c[0x0][0x398] ;  /* 0x00007300ff0477ac */ /* 0x000e240008000800 */
[----:B0-----:R-:W-:-:S13]  /*0020*/  ISETP.LE.AND P0, PT, RZ, UR4, PT ;  /* 0x00000004ff007c0c */ /* 0x001fda000bf03270 */
[----:B------:R-:W-:Y:S05]  /*0030*/  @!P0 EXIT ;  /* 0x000000000000894d */ /* 0x000fea0003800000 */
[----:B------:R-:W0:Y:S01]  /*0040*/  S2R R3, SR_TID.Y ;  /* 0x0000000000037919 */ /* 0x000e220000002200 */
[----:B------:R-:W0:Y:S01]  /*0050*/  S2UR UR6, SR_CTAID.Y ;  /* 0x00000000000679c3 */ /* 0x000e220000002600 */
[----:B------:R-:W1:Y:S01]  /*0060*/  LDCU UR5, c[0x0][0x39c] ;  /* 0x00007380ff0577ac */ /* 0x000e620008000800 */
[----:B------:R-:W2:Y:S01]  /*0070*/  S2R R6, SR_TID.X ;  /* 0x0000000000067919 */ /* 0x000ea20000002100 */
[----:B------:R-:W3:Y:S05]  /*0080*/  LDCU.64 UR10, c[0x0][0x358] ;  /* 0x00006b00ff0a77ac */ /* 0x000eea0008000a00 */
[----:B------:R-:W0:Y:S08]  /*0090*/  LDC R0, c[0x0][0x364] ;  /* 0x0000d900ff007b82 */ /* 0x000e300000000800 */
[----:B------:R-:W2:Y:S01]  /*00a0*/  S2UR UR7, SR_CTAID.X ;  /* 0x00000000000779c3 */ /* 0x000ea20000002500 */
[----:B-1----:R-:W1:Y:S01]  /*00b0*/  I2F.F64 R4, UR5 ;  /* 0x0000000500047d12 */ /* 0x002e620008201c00 */
[----:B------:R-:W-:-:S06]  /*00c0*/  UISETP.GE.AND UP0, UPT, UR5, 0x2, UPT ;  /* 0x000000020500788c */ /* 0x000fcc000bf06270 */
[----:B------:R-:W2:Y:S01]  /*00d0*/  LDC R13, c[0x0][0x360] ;  /* 0x0000d800ff0d7b82 */ /* 0x000ea20000000800 */
[----:B0-----:R-:W-:-:S07]  /*00e0*/  IMAD R0, R0, UR6, R3 ;  /* 0x0000000600007c24 */ /* 0x001fce000f8e0203 */
[----:B------:R-:W0:Y:S01]  /*00f0*/  LDC.64 R10, c[0x0][0x380] ;  /* 0x0000e000ff0a7b82 */ /* 0x000e220000000a00 */
[----:B------:R-:W-:Y:S01]  /*0100*/  UMOV UR6, 0x33333333 ;  /* 0x3333333300067882 */ /* 0x000fe20000000000 */
[----:B------:R-:W4:Y:S01]  /*0110*/  I2F.F64.U32 R2, R0 ;  /* 0x0000000000027312 */ /* 0x000f220000201800 */
[----:B--2---:R-:W-:Y:S01]  /*0120*/  IMAD R13, R13, UR7, R6 ;  /* 0x000000070d0d7c24 */ /* 0x004fe2000f8e0206 */
[----:B------:R-:W-:Y:S02]  /*0130*/  UMOV UR7, 0x3fe33333 ;  /* 0x3fe3333300077882 */ /* 0x000fe40000000000 */
[----:B-1----:R-:W-:-:S04]  /*0140*/  DMUL R6, R4, UR6 ;  /* 0x0000000604067c28 */ /* 0x002fc80008000000 */
[----:B------:R-:W1:Y:S01]  /*0150*/  I2F.F64 R8, R13 ;  /* 0x0000000d00087312 */ /* 0x000e620000201c00 */
[----:B------:R-:W-:Y:S01]  /*0160*/  UMOV UR6, 0x9999999a ;  /* 0x9999999a00067882 */ /* 0x000fe20000000000 */
[----:B------:R-:W-:Y:S02]  /*0170*/  UMOV UR7, 0x3fd99999 ;  /* 0x3fd9999900077882 */ /* 0x000fe40000000000 */
[----:B------:R-:W-:Y:S01]  /*0180*/  DMUL R4, R4, UR6 ;  /* 0x0000000604047c28 */ /* 0x000fe20008000000 */
[----:B------:R-:W-:Y:S01]  /*0190*/  UIMAD UR6, UR5, UR5, URZ ;  /* 0x00000005050672a4 */ /* 0x000fe2000f8e02ff */
[----:B----4-:R-:W-:-:S03]  /*01a0*/  DSETP.GT.AND P4, PT, R6, R2, PT ;  /* 0x000000020600722a */ /* 0x010fc60003f84000 */
[----:B------:R-:W-:-:S03]  /*01b0*/  UIMAD.WIDE.U32 UR6, UR6, 0x4, URZ ;  /* 0x00000004060678a5 */ /* 0x000fc6000f8e00ff */
[----:B------:R-:W-:Y:S02]  /*01c0*/  DSETP.GTU.OR P4, PT, R4, R2, !P4 ;  /* 0x000000020400722a */ /* 0x000fe4000678c400 */
[----:B-1----:R-:W-:Y:S01]  /*01d0*/  DSETP.GT.AND P3, PT, R6, R8, PT ;  /* 0x000000080600722a */ /* 0x002fe20003f64000 */
[----:B------:R-:W-:-:S04]  /*01e0*/  IMAD R3, R0, UR5, R13 ;  /* 0x0000000500037c24 */ /* 0x000fc8000f8e020d */
[----:B0-----:R-:W-:Y:S01]  /*01f0*/  IMAD.WIDE R2, R3, 0x4, R10 ;  /* 0x0000000403027825 */ /* 0x001fe200078e020a */
[----:B------:R-:W-:Y:S01]  /*0200*/  DSETP.GTU.OR P3, PT, R4, R8, !P3 ;  /* 0x000000080400722a */ /* 0x000fe20005f6c400 */
[----:B---3--:R-:W-:-:S13]  /*0210*/  BRA.U !UP0, `(.L_x_0) ;  /* 0x0000008108307547 */ /* 0x008fda000b800000 */
[----:B------:R-:W-:-:S09]  /*0220*/  UISETP.NE.AND UP0, UPT, UR5, 0x2, UPT ;  /* 0x000000020500788c */ /* 0x000fd2000bf05270 */
[----:B------:R-:W-:Y:S05]  /*0230*/  BRA.U UP0, `(.L_x_1) ;  /* 0x0000004d00f47547 */ /* 0x000fea000b800000 */
[----:B------:R-:W0:Y:S02]  /*0240*/  LDCU UR5, c[0x0][0x3a8] ;  /* 0x00007500ff0577ac */ /* 0x000e240008000800 */
[----:B0-----:R-:W-:-:S04]  /*0250*/  UISETP.LT.U32.AND UP0, UPT, UR4, UR5, UPT ;  /* 0x000000050400728c */ /* 0x001fc8000bf01070 */
[----:B------:R-:W-:-:S04]  /*0260*/  USEL UR4, UR4, UR5, UP0 ;  /* 0x0000000504047287 */ /* 0x000fc80008000000 */
[----:B------:R-:W-:Y:S02]  /*0270*/  UISETP.GE.U32.AND UP0, UPT, UR4, 0x3, UPT ;  /* 0x000000030400788c */ /* 0x000fe4000bf06070 */
[----:B------:R-:W-:-:S03]  /*0280*/  UIADD3 UR5, UPT, UPT, UR4, 0x1, URZ ;  /* 0x0000000104057890 */ /* 0x000fc6000fffe0ff */
[----:B------:R-:W-:Y:S01]  /*0290*/  UMOV UR4, URZ ;  /* 0x000000ff00047c82 */ /* 0x000fe20008000000 */
[----:B------:R-:W-:-:S03]  /*02a0*/  ULOP3.LUT UR12, UR5, 0x3, URZ, 0xc0, !UPT ;  /* 0x00000003050c7892 */ /* 0x000fc6000f8ec0ff */
[----:B------:R-:W-:Y:S09]  /*02b0*/  BRA.U !UP0, `(.L_x_2) ;  /* 0x0000003508c87547 */ /* 0x000ff2000b800000 */
[----:B------:R-:W-:Y:S01]  /*02c0*/  FSEL R5, RZ, 20, P3 ;  /* 0x41a00000ff057808 */ /* 0x000fe20001800000 */
[----:B------:R-:W-:-:S03]  /*02d0*/  ULOP3.LUT UR4, UR5, 0xfffffffc, URZ, 0xc0, !UPT ;  /* 0xfffffffc05047892 */ /* 0x000fc6000f8ec0ff */
[----:B------:R-:W-:Y:S01]  /*02e0*/  FSEL R5, R5, RZ, !P4 ;  /* 0x000000ff05057208 */ /* 0x000fe20006000000 */
[----:B------:R-:W-:-:S08]  /*02f0*/  UMOV UR5, URZ ;  /* 0x000000ff00057c82 */ /* 0x000fd00008000000 */
.L_x_40:
[----:B------:R-:W-:-:S09]  /*0300*/  UISETP.NE.AND UP0, UPT, UR5, URZ, UPT ;  /* 0x000000ff0500728c */ /* 0x000fd2000bf05270 */
[----:B0-----:R-:W-:Y:S05]  /*0310*/  BRA.U !UP0, `(.L_x_3) ;  /* 0x00000009085c7547 */ /* 0x001fea000b800000 */
[----:B------:R-:W-:Y:S01]  /*0320*/  IMAD.U32 R0, RZ, RZ, UR7 ;  /* 0x00000007ff007e24 */ /* 0x000fe2000f8e00ff */
[----:B------:R-:W-:Y:S01]  /*0330*/  ISETP.LT.U32.AND P2, PT, RZ, UR6, PT ;  /* 0x00000006ff007c0c */ /* 0x000fe2000bf41070 */
[----:B------:R-:W-:Y:S02]  /*0340*/  IMAD.MOV.U32 R9, RZ, RZ, RZ ;  /* 0x000000ffff097224 */ /* 0x000fe400078e00ff */
[----:B------:R-:W-:Y:S01]  /*0350*/  IMAD.MOV.U32 R4, RZ, RZ, RZ ;  /* 0x000000ffff047224 */ /* 0x000fe200078e00ff */
[----:B------:R-:W-:-:S13]  /*0360*/  ISETP.GT.U32.AND.EX P1, PT, R0, RZ, PT, P2 ;  /* 0x000000ff0000720c */ /* 0x000fda0003f24120 */
[----:B------:R-:W0:Y:S08]  /*0370*/  @!P1 LDC.64 R6, c[0x0][0x388] ;  /* 0x0000e200ff069b82 */ /* 0x000e300000000a00 */
[----:B------:R-:W1:Y:S01]  /*0380*/  @!P1 LDC.64 R12, c[0x0][0x390] ;  /* 0x0000e400ff0c9b82 */ /* 0x000e620000000a00 */
[----:B0-----:R-:W-:-:S05]  /*0390*/  @!P1 IADD3 R6, P0, PT, R9, R6, RZ ;  /* 0x0000000609069210 */ /* 0x001fca0007f1e0ff */
[----:B------:R-:W-:-:S05]  /*03a0*/  @!P1 IMAD.X R7, R4, 0x1, R7, P0 ;  /* 0x0000000104079824 */ /* 0x000fca00000e0607 */
[----:B------:R1:W2:Y:S01]  /*03b0*/  @!P1 LDG.E.U8 R11, desc[UR10][R6.64] ;  /* 0x0000000a060b9981 */ /* 0x0002a2000c1e1100 */
[----:B------:R-:W-:Y:S01]  /*03c0*/  IMAD.U32 R21, RZ, RZ, UR7 ;  /* 0x00000007ff157e24 */ /* 0x000fe2000f8e00ff */
[----:B-1----:R-:W-:Y:S01]  /*03d0*/  @!P1 IADD3 R6, P0, PT, R9, R12, RZ ;  /* 0x0000000c09069210 */ /* 0x002fe20007f1e0ff */
[----:B------:R-:W-:-:S04]  /*03e0*/  @!P1 IMAD.MOV.U32 R9, RZ, RZ, 0x1 ;  /* 0x00000001ff099424 */ /* 0x000fc800078e00ff */
[----:B------:R-:W-:Y:S01]  /*03f0*/  @!P1 IMAD.X R7, R4, 0x1, R13, P0 ;  /* 0x0000000104079824 */ /* 0x000fe200000e060d */
[C---:B------:R-:W-:Y:S01]  /*0400*/  IADD3 R0, P0, PT, -R9.reuse, UR6, RZ ;  /* 0x0000000609007c10 */ /* 0x040fe2000ff1e1ff */
[----:B------:R-:W-:Y:S01]  /*0410*/  IMAD.U32 R13, RZ, RZ, UR7 ;  /* 0x00000007ff0d7e24 */ /* 0x000fe2000f8e00ff */
[----:B------:R-:W-:Y:S01]  /*0420*/  ISETP.LT.U32.AND P5, PT, R9, UR6, PT ;  /* 0x0000000609007c0c */ /* 0x000fe2000bfa1070 */
[----:B------:R-:W-:Y:S01]  /*0430*/  @!P1 IMAD.MOV.U32 R4, RZ, RZ, RZ ;  /* 0x000000ffff049224 */ /* 0x000fe200078e00ff */
[----:B------:R-:W-:-:S04]  /*0440*/  ISETP.LE.U32.AND P6, PT, R0, 0x3, PT ;  /* 0x000000030000780c */ /* 0x000fc80003fc3070 */
[----:B------:R-:W-:Y:S02]  /*0450*/  ISETP.GT.U32.AND.EX P5, PT, R13, R4, PT, P5 ;  /* 0x000000040d00720c */ /* 0x000fe40003fa4150 */
[----:B------:R-:W-:Y:S02]  /*0460*/  IADD3.X R0, PT, PT, ~R4, UR7, RZ, P0, !PT ;  /* 0x0000000704007c10 */ /* 0x000fe400087fe5ff */
[----:B------:R-:W-:Y:S02]  /*0470*/  PLOP3.LUT P0, PT, P1, PT, PT, 0x80, 0x8 ;  /* 0x000000000008781c */ /* 0x000fe40000f0f070 */
[----:B------:R-:W-:Y:S01]  /*0480*/  ISETP.LE.U32.OR.EX P5, PT, R0, RZ, !P5, P6 ;  /* 0x000000ff0000720c */ /* 0x000fe20006fa3560 */
[----:B--2---:R0:W-:-:S12]  /*0490*/  @!P1 STG.E.U8 desc[UR10][R6.64], R11 ;  /* 0x0000000b06009986 */ /* 0x0041d8000c10110a */
[----:B------:R-:W-:Y:S05]  /*04a0*/  @P5 BRA `(.L_x_4) ;  /* 0x0000000000585947 */ /* 0x000fea0003800000 */
[----:B------:R-:W-:Y:S01]  /*04b0*/  UIADD3 UR8, UP0, UPT, UR6, -0x3, URZ ;  /* 0xfffffffd06087890 */ /* 0x000fe2000ff1e0ff */
[----:B------:R-:W-:Y:S01]  /*04c0*/  PLOP3.LUT P0, PT, PT, PT, PT, 0x8, 0x80 ;  /* 0x000000000080781c */ /* 0x000fe20003f0e170 */
[----:B------:R-:W1:Y:S01]  /*04d0*/  LDCU.64 UR16, c[0x0][0x390] ;  /* 0x00007200ff1077ac */ /* 0x000e620008000a00 */
[----:B------:R-:W2:Y:S01]  /*04e0*/  LDCU.64 UR14, c[0x0][0x388] ;  /* 0x00007100ff0e77ac */ /* 0x000ea20008000a00 */
[----:B------:R-:W-:-:S12]  /*04f0*/  UIADD3.X UR9, UPT, UPT, UR7, -0x1, URZ, UP0, !UPT ;  /* 0xffffffff07097890 */ /* 0x000fd800087fe4ff */
.L_x_5:
[----:B0-2---:R-:W-:-:S04]  /*0500*/  IADD3 R6, P5, PT, R9, UR14, RZ ;  /* 0x0000000e09067c10 */ /* 0x005fc8000ffbe0ff */
[----:B------:R-:W-:-:S05]  /*0510*/  IADD3.X R7, PT, PT, R4, UR15, RZ, P5, !PT ;  /* 0x0000000f04077c10 */ /* 0x000fca000affe4ff */
[----:B---3--:R-:W2:Y:S01]  /*0520*/  LDG.E.U8 R13, desc[UR10][R6.64] ;  /* 0x0000000a060d7981 */ /* 0x008ea2000c1e1100 */
[----:B-1----:R-:W-:-:S04]  /*0530*/  IADD3 R10, P5, PT, R9, UR16, RZ ;  /* 0x00000010090a7c10 */ /* 0x002fc8000ffbe0ff */
[----:B------:R-:W-:-:S05]  /*0540*/  IADD3.X R11, PT, PT, R4, UR17, RZ, P5, !PT ;  /* 0x00000011040b7c10 */ /* 0x000fca000affe4ff */
[----:B--2---:R3:W-:Y:S04]  /*0550*/  STG.E.U8 desc[UR10][R10.64], R13 ;  /* 0x0000000d0a007986 */ /* 0x0047e8000c10110a */
[----:B------:R-:W2:Y:S04]  /*0560*/  LDG.E.U8 R15, desc[UR10][R6.64+0x1] ;  /* 0x0000010a060f7981 */ /* 0x000ea8000c1e1100 */
[----:B--2---:R3:W-:Y:S04]  /*0570*/  STG.E.U8 desc[UR10][R10.64+0x1], R15 ;  /* 0x0000010f0a007986 */ /* 0x0047e8000c10110a */
[----:B------:R-:W2:Y:S01]  /*0580*/  LDG.E.U8 R17, desc[UR10][R6.64+0x2] ;  /* 0x0000020a06117981 */ /* 0x000ea2000c1e1100 */
[----:B------:R-:W-:-:S04]  /*0590*/  IADD3 R9, P6, PT, R9, 0x4, RZ ;  /* 0x0000000409097810 */ /* 0x000fc80007fde0ff */
[----:B------:R-:W-:Y:S01]  /*05a0*/  ISETP.GE.U32.AND P5, PT, R9, UR8, PT ;  /* 0x0000000809007c0c */ /* 0x000fe2000bfa6070 */
[----:B------:R-:W-:-:S05]  /*05b0*/  IMAD.X R4, RZ, RZ, R4, P6 ;  /* 0x000000ffff047224 */ /* 0x000fca00030e0604 */
[----:B------:R-:W-:Y:S01]  /*05c0*/  ISETP.GE.U32.AND.EX P5, PT, R4, UR9, PT, P5 ;  /* 0x0000000904007c0c */ /* 0x000fe2000bfa6150 */
[----:B--2---:R3:W-:Y:S04]  /*05d0*/  STG.E.U8 desc[UR10][R10.64+0x2], R17 ;  /* 0x000002110a007986 */ /* 0x0047e8000c10110a */
[----:B------:R-:W2:Y:S04]  /*05e0*/  LDG.E.U8 R19, desc[UR10][R6.64+0x3] ;  /* 0x0000030a06137981 */ /* 0x000ea8000c1e1100 */
[----:B--2---:R3:W-:Y:S04]  /*05f0*/  STG.E.U8 desc[UR10][R10.64+0x3], R19 ;  /* 0x000003130a007986 */ /* 0x0047e8000c10110a */
[----:B------:R-:W-:Y:S05]  /*0600*/  @!P5 BRA `(.L_x_5) ;  /* 0xfffffffc00bcd947 */ /* 0x000fea000383ffff */
.L_x_4:
[C---:B------:R-:W-:Y:S01]  /*0610*/  IADD3 R0, P6, PT, -R9.reuse, UR6, RZ ;  /* 0x0000000609007c10 */ /* 0x040fe2000ffde1ff */
[----:B---3--:R-:W1:Y:S01]  /*0620*/  LDC.64 R18, c[0x0][0x380] ;  /* 0x0000e000ff127b82 */ /* 0x008e620000000a00 */
[----:B------:R-:W-:Y:S02]  /*0630*/  ISETP.LT.U32.AND P5, PT, R9, UR6, PT ;  /* 0x0000000609007c0c */ /* 0x000fe4000bfa1070 */
[----:B0-----:R-:W-:Y:S02]  /*0640*/  IADD3.X R6, PT, PT, ~R4, UR7, RZ, P6, !PT ;  /* 0x0000000704067c10 */ /* 0x001fe4000b7fe5ff */
[----:B------:R-:W-:Y:S02]  /*0650*/  ISETP.GT.U32.AND.EX P5, PT, R21, R4, PT, P5 ;  /* 0x000000041500720c */ /* 0x000fe40003fa4150 */
[----:B------:R-:W-:-:S04]  /*0660*/  ISETP.LE.U32.AND P6, PT, R0, 0x1, PT ;  /* 0x000000010000780c */ /* 0x000fc80003fc3070 */
[----:B------:R-:W-:-:S13]  /*0670*/  ISETP.LE.U32.OR.EX P5, PT, R6, RZ, !P5, P6 ;  /* 0x000000ff0600720c */ /* 0x000fda0006fa3560 */
[----:B------:R-:W0:Y:S08]  /*0680*/  @!P5 LDC.64 R12, c[0x0][0x388] ;  /* 0x0000e200ff0cdb82 */ /* 0x000e300000000a00 */
[----:B------:R-:W2:Y:S01]  /*0690*/  @!P5 LDC.64 R10, c[0x0][0x390] ;  /* 0x0000e400ff0adb82 */ /* 0x000ea20000000a00 */
[----:B0-----:R-:W-:-:S05]  /*06a0*/  @!P5 IADD3 R12, P6, PT, R9, R12, RZ ;  /* 0x0000000c090cd210 */ /* 0x001fca0007fde0ff */
[----:B------:R-:W-:-:S05]  /*06b0*/  @!P5 IMAD.X R13, R4, 0x1, R13, P6 ;  /* 0x00000001040dd824 */ /* 0x000fca00030e060d */
[----:B------:R-:W3:Y:S01]  /*06c0*/  @!P5 LDG.E.U8 R15, desc[UR10][R12.64] ;  /* 0x0000000a0c0fd981 */ /* 0x000ee2000c1e1100 */
[----:B--2---:R-:W-:-:S05]  /*06d0*/  @!P5 IADD3 R10, P6, PT, R9, R10, RZ ;  /* 0x0000000a090ad210 */ /* 0x004fca0007fde0ff */
[----:B------:R-:W-:Y:S01]  /*06e0*/  @!P5 IMAD.X R11, R4, 0x1, R11, P6 ;  /* 0x00000001040bd824 */ /* 0x000fe200030e060b */
[----:B------:R-:W-:Y:S02]  /*06f0*/  @!P5 IADD3 R9, P6, PT, R9, 0x2, RZ ;  /* 0x000000020909d810 */ /* 0x000fe40007fde0ff */
[----:B------:R-:W-:-:S03]  /*0700*/  @!P5 PLOP3.LUT P0, PT, PT, PT, PT, 0x8, 0x80 ;  /* 0x000000000080d81c */ /* 0x000fc60003f0e170 */
[----:B------:R-:W-:Y:S01]  /*0710*/  @!P5 IMAD.X R4, RZ, RZ, R4, P6 ;  /* 0x000000ffff04d224 */ /* 0x000fe200030e0604 */
[----:B------:R-:W-:Y:S01]  /*0720*/  ISETP.LT.U32.AND P6, PT, R9, UR6, PT ;  /* 0x0000000609007c0c */ /* 0x000fe2000bfc1070 */
[----:B---3--:R0:W-:Y:S04]  /*0730*/  @!P5 STG.E.U8 desc[UR10][R10.64], R15 ;  /* 0x0000000f0a00d986 */ /* 0x0081e8000c10110a */
[----:B------:R1:W2:Y:S01]  /*0740*/  @!P5 LDG.E.U8 R17, desc[UR10][R12.64+0x1] ;  /* 0x0000010a0c11d981 */ /* 0x0002a2000c1e1100 */
[----:B------:R-:W-:Y:S01]  /*0750*/  ISETP.LT.U32.OR.EX P0, PT, R4, UR7, P0, P6 ;  /* 0x0000000704007c0c */ /* 0x000fe20008701560 */
[----:B------:R-:W-:Y:S02]  /*0760*/  IMAD.MOV.U32 R7, RZ, RZ, RZ ;  /* 0x000000ffff077224 */ /* 0x000fe400078e00ff */
[----:B------:R-:W-:-:S03]  /*0770*/  IMAD.MOV.U32 R0, RZ, RZ, RZ ;  /* 0x000000ffff007224 */ /* 0x000fc600078e00ff */
[----:B-1----:R-:W-:-:S05]  /*0780*/  @!P1 IADD3 R12, P6, PT, R7, R18, RZ ;  /* 0x00000012070c9210 */ /* 0x002fca0007fde0ff */
[----:B------:R-:W-:Y:S01]  /*0790*/  @!P1 IMAD.X R13, R0, 0x1, R19, P6 ;  /* 0x00000001000d9824 */ /* 0x000fe200030e0613 */
[----:B--2---:R0:W-:Y:S01]  /*07a0*/  @!P5 STG.E.U8 desc[UR10][R10.64+0x1], R17 ;  /* 0x000001110a00d986 */ /* 0x0041e2000c10110a */
[----:B------:R-:W-:Y:S06]  /*07b0*/  @!P0 BRA `(.L_x_6) ;  /* 0x0000000000208947 */ /* 0x000fec0003800000 */
[----:B------:R-:W0:Y:S02]  /*07c0*/  LDCU.64 UR8, c[0x0][0x388] ;  /* 0x00007100ff0877ac */ /* 0x000e240008000a00 */
[----:B0-----:R-:W-:-:S04]  /*07d0*/  IADD3 R10, P0, PT, R9, UR8, RZ ;  /* 0x00000008090a7c10 */ /* 0x001fc8000ff1e0ff */
[----:B------:R-:W-:Y:S01]  /*07e0*/  IADD3.X R11, PT, PT, R4, UR9, RZ, P0, !PT ;  /* 0x00000009040b7c10 */ /* 0x000fe200087fe4ff */
[----:B------:R-:W0:Y:S05]  /*07f0*/  LDCU.64 UR8, c[0x0][0x390] ;  /* 0x00007200ff0877ac */ /* 0x000e2a0008000a00 */
[----:B------:R-:W2:Y:S01]  /*0800*/  LDG.E.U8 R11, desc[UR10][R10.64] ;  /* 0x0000000a0a0b7981 */ /* 0x000ea2000c1e1100 */
[----:B0-----:R-:W-:-:S04]  /*0810*/  IADD3 R8, P0, PT, R9, UR8, RZ ;  /* 0x0000000809087c10 */ /* 0x001fc8000ff1e0ff */
[----:B------:R-:W-:-:S05]  /*0820*/  IADD3.X R9, PT, PT, R4, UR9, RZ, P0, !PT ;  /* 0x0000000904097c10 */ /* 0x000fca00087fe4ff */
[----:B--2---:R1:W-:Y:S04]  /*0830*/  STG.E.U8 desc[UR10][R8.64], R11 ;  /* 0x0000000b08007986 */ /* 0x0043e8000c10110a */
.L_x_6:
[----:B------:R-:W2:Y:S01]  /*0840*/  @!P1 LDG.E.U8 R13, desc[UR10][R12.64] ;  /* 0x0000000a0c0d9981 */ /* 0x000ea2000c1e1100 */
[----:B01----:R-:W0:Y:S01]  /*0850*/  LDC.64 R10, c[0x0][0x388] ;  /* 0x0000e200ff0a7b82 */ /* 0x003e220000000a00 */
[----:B------:R-:W-:Y:S02]  /*0860*/  IMAD.U32 R15, RZ, RZ, UR7 ;  /* 0x00000007ff0f7e24 */ /* 0x000fe4000f8e00ff */
[----:B------:R-:W-:-:S05]  /*0870*/  IMAD.U32 R23, RZ, RZ, UR7 ;  /* 0x00000007ff177e24 */ /* 0x000fca000f8e00ff */
[----:B------:R-:W1:Y:S01]  /*0880*/  LDC.64 R8, c[0x0][0x380] ;  /* 0x0000e000ff087b82 */ /* 0x000e620000000a00 */
[----:B0-----:R-:W-:Y:S01]  /*0890*/  @!P1 IADD3 R10, P0, PT, R7, R10, RZ ;  /* 0x0000000a070a9210 */ /* 0x001fe20007f1e0ff */
[----:B------:R-:W-:-:S04]  /*08a0*/  @!P1 IMAD.MOV.U32 R7, RZ, RZ, 0x1 ;  /* 0x00000001ff079424 */ /* 0x000fc800078e00ff */
[----:B------:R-:W-:Y:S01]  /*08b0*/  @!P1 IMAD.X R11, R0, 0x1, R11, P0 ;  /* 0x00000001000b9824 */ /* 0x000fe200000e060b */
[C---:B------:R-:W-:Y:S01]  /*08c0*/  IADD3 R4, P0, PT, -R7.reuse, UR6, RZ ;  /* 0x0000000607047c10 */ /* 0x040fe2000ff1e1ff */
[----:B------:R-:W-:Y:S01]  /*08d0*/  @!P1 IMAD.MOV.U32 R0, RZ, RZ, RZ ;  /* 0x000000ffff009224 */ /* 0x000fe200078e00ff */
[----:B------:R-:W-:Y:S02]  /*08e0*/  ISETP.LT.U32.AND P5, PT, R7, UR6, PT ;  /* 0x0000000607007c0c */ /* 0x000fe4000bfa1070 */
[----:B------:R-:W-:Y:S02]  /*08f0*/  ISETP.LE.U32.AND P6, PT, R4, 0x3, PT ;  /* 0x000000030400780c */ /* 0x000fe40003fc3070 */
[----:B------:R-:W-:Y:S02]  /*0900*/  ISETP.GT.U32.AND.EX P5, PT, R15, R0, PT, P5 ;  /* 0x000000000f00720c */ /* 0x000fe40003fa4150 */
[----:B------:R-:W-:Y:S02]  /*0910*/  IADD3.X R4, PT, PT, ~R0, UR7, RZ, P0, !PT ;  /* 0x0000000700047c10 */ /* 0x000fe400087fe5ff */
[----:B------:R-:W-:-:S02]  /*0920*/  PLOP3.LUT P0, PT, PT, PT, PT, 0x80, 0x8 ;  /* 0x000000000008781c */ /* 0x000fc40003f0f070 */
[----:B------:R-:W-:Y:S02]  /*0930*/  ISETP.LE.U32.OR.EX P5, PT, R4, RZ, !P5, P6 ;  /* 0x000000ff0400720c */ /* 0x000fe40006fa3560 */
[----:B------:R-:W-:Y:S01]  /*0940*/  @!P1 PLOP3.LUT P0, PT, PT, PT, PT, 0x8, 0x80 ;  /* 0x000000000080981c */ /* 0x000fe20003f0e170 */
[----:B--2---:R0:W-:Y:S10]  /*0950*/  @!P1 STG.E.U8 desc[UR10][R10.64], R13 ;  /* 0x0000000d0a009986 */ /* 0x0041f4000c10110a */
[----:B-1----:R-:W-:Y:S05]  /*0960*/  @P5 BRA `(.L_x_7) ;  /* 0x0000000000545947 */ /* 0x002fea0003800000 */
[----:B------:R-:W-:Y:S01]  /*0970*/  UIADD3 UR8, UP0, UPT, UR6, -0x3, URZ ;  /* 0xfffffffd06087890 */ /* 0x000fe2000ff1e0ff */
[----:B------:R-:W-:Y:S01]  /*0980*/  PLOP3.LUT P0, PT, PT, PT, PT, 0x8, 0x80 ;  /* 0x000000000080781c */ /* 0x000fe20003f0e170 */
[----:B------:R-:W1:Y:S02]  /*0990*/  LDCU.128 UR16, c[0x0][0x380] ;  /* 0x00007000ff1077ac */ /* 0x000e640008000c00 */
[----:B------:R-:W-:-:S12]  /*09a0*/  UIADD3.X UR9, UPT, UPT, UR7, -0x1, URZ, UP0, !UPT ;  /* 0xffffffff07097890 */ /* 0x000fd800087fe4ff */
.L_x_8:
[----:B01----:R-:W-:-:S04]  /*09b0*/  IADD3 R10, P5, PT, R7, UR16, RZ ;  /* 0x00000010070a7c10 */ /* 0x003fc8000ffbe0ff */
[----:B------:R-:W-:-:S05]  /*09c0*/  IADD3.X R11, PT, PT, R0, UR17, RZ, P5, !PT ;  /* 0x00000011000b7c10 */ /* 0x000fca000affe4ff */
[----:B--2---:R-:W2:Y:S01]  /*09d0*/  LDG.E.U8 R15, desc[UR10][R10.64] ;  /* 0x0000000a0a0f7981 */ /* 0x004ea2000c1e1100 */
[----:B------:R-:W-:-:S04]  /*09e0*/  IADD3 R12, P5, PT, R7, UR18, RZ ;  /* 0x00000012070c7c10 */ /* 0x000fc8000ffbe0ff */
[----:B------:R-:W-:-:S05]  /*09f0*/  IADD3.X R13, PT, PT, R0, UR19, RZ, P5, !PT ;  /* 0x00000013000d7c10 */ /* 0x000fca000affe4ff */
[----:B--2---:R2:W-:Y:S04]  /*0a00*/  STG.E.U8 desc[UR10][R12.64], R15 ;  /* 0x0000000f0c007986 */ /* 0x0045e8000c10110a */
[----:B------:R-:W3:Y:S04]  /*0a10*/  LDG.E.U8 R17, desc[UR10][R10.64+0x1] ;  /* 0x0000010a0a117981 */ /* 0x000ee8000c1e1100 */
[----:B---3--:R2:W-:Y:S04]  /*0a20*/  STG.E.U8 desc[UR10][R12.64+0x1], R17 ;  /* 0x000001110c007986 */ /* 0x0085e8000c10110a */
[----:B------:R-:W3:Y:S01]  /*0a30*/  LDG.E.U8 R19, desc[UR10][R10.64+0x2] ;  /* 0x0000020a0a137981 */ /* 0x000ee2000c1e1100 */
[----:B------:R-:W-:-:S04]  /*0a40*/  IADD3 R7, P6, PT, R7, 0x4, RZ ;  /* 0x0000000407077810 */ /* 0x000fc80007fde0ff */
[----:B------:R-:W-:Y:S01]  /*0a50*/  ISETP.GE.U32.AND P5, PT, R7, UR8, PT ;  /* 0x0000000807007c0c */ /* 0x000fe2000bfa6070 */
[----:B------:R-:W-:-:S05]  /*0a60*/  IMAD.X R0, RZ, RZ, R0, P6 ;  /* 0x000000ffff007224 */ /* 0x000fca00030e0600 */
[----:B------:R-:W-:Y:S01]  /*0a70*/  ISETP.GE.U32.AND.EX P5, PT, R0, UR9, PT, P5 ;  /* 0x0000000900007c0c */ /* 0x000fe2000bfa6150 */
[----:B---3--:R2:W-:Y:S04]  /*0a80*/  STG.E.U8 desc[UR10][R12.64+0x2], R19 ;  /* 0x000002130c007986 */ /* 0x0085e8000c10110a */
[----:B------:R-:W3:Y:S04]  /*0a90*/  LDG.E.U8 R21, desc[UR10][R10.64+0x3] ;  /* 0x0000030a0a157981 */ /* 0x000ee8000c1e1100 */
[----:B---3--:R2:W-:Y:S04]  /*0aa0*/  STG.E.U8 desc[UR10][R12.64+0x3], R21 ;  /* 0x000003150c007986 */ /* 0x0085e8000c10110a */
[----:B------:R-:W-:Y:S05]  /*0ab0*/  @!P5 BRA `(.L_x_8) ;  /* 0xfffffffc00bcd947 */ /* 0x000fea000383ffff */
.L_x_7:
[C---:B------:R-:W-:Y:S01]  /*0ac0*/  IADD3 R4, P6, PT, -R7.reuse, UR6, RZ ;  /* 0x0000000607047c10 */ /* 0x040fe2000ffde1ff */
[----:B0-----:R-:W0:Y:S01]  /*0ad0*/  LDC.64 R10, c[0x0][0x388] ;  /* 0x0000e200ff0a7b82 */ /* 0x001e220000000a00 */
[----:B------:R-:W-:Y:S02]  /*0ae0*/  ISETP.LT.U32.AND P5, PT, R7, UR6, PT ;  /* 0x0000000607007c0c */ /* 0x000fe4000bfa1070 */
[----:B------:R-:W-:Y:S02]  /*0af0*/  IADD3.X R6, PT, PT, ~R0, UR7, RZ, P6, !PT ;  /* 0x0000000700067c10 */ /* 0x000fe4000b7fe5ff */
[----:B------:R-:W-:Y:S02]  /*0b00*/  ISETP.GT.U32.AND.EX P5, PT, R23, R0, PT, P5 ;  /* 0x000000001700720c */ /* 0x000fe40003fa4150 */
[----:B------:R-:W-:-:S04]  /*0b10*/  ISETP.LE.U32.AND P6, PT, R4, 0x1, PT ;  /* 0x000000010400780c */ /* 0x000fc80003fc3070 */
[----:B------:R-:W-:-:S13]  /*0b20*/  ISETP.LE.U32.OR.EX P5, PT, R6, RZ, !P5, P6 ;  /* 0x000000ff0600720c */ /* 0x000fda0006fa3560 */
[----:B------:R-:W-:-:S05]  /*0b30*/  @!P5 IADD3 R8, P6, PT, R7, R8, RZ ;  /* 0x000000080708d210 */ /* 0x000fca0007fde0ff */
[----:B------:R-:W-:-:S05]  /*0b40*/  @!P5 IMAD.X R9, R0, 0x1, R9, P6 ;  /* 0x000000010009d824 */ /* 0x000fca00030e0609 */
[----:B--2---:R-:W2:Y:S01]  /*0b50*/  @!P5 LDG.E.U8 R13, desc[UR10][R8.64] ;  /* 0x0000000a080dd981 */ /* 0x004ea2000c1e1100 */
[----:B0-----:R-:W-:-:S05]  /*0b60*/  @!P5 IADD3 R10, P6, PT, R7, R10, RZ ;  /* 0x0000000a070ad210 */ /* 0x001fca0007fde0ff */
[----:B------:R-:W-:-:S05]  /*0b70*/  @!P5 IMAD.X R11, R0, 0x1, R11, P6 ;  /* 0x00000001000bd824 */ /* 0x000fca00030e060b */
[----:B--2---:R1:W-:Y:S04]  /*0b80*/  @!P5 STG.E.U8 desc[UR10][R10.64], R13 ;  /* 0x0000000d0a00d986 */ /* 0x0043e8000c10110a */
[----:B------:R-:W2:Y:S01]  /*0b90*/  @!P5 LDG.E.U8 R15, desc[UR10][R8.64+0x1] ;  /* 0x0000010a080fd981 */ /* 0x000ea2000c1e1100 */
[----:B------:R-:W-:Y:S02]  /*0ba0*/  @!P5 IADD3 R7, P6, PT, R7, 0x2, RZ ;  /* 0x000000020707d810 */ /* 0x000fe40007fde0ff */
[----:B------:R-:W-:-:S03]  /*0bb0*/  @!P5 PLOP3.LUT P0, PT, PT, PT, PT, 0x8, 0x80 ;  /* 0x000000000080d81c */ /* 0x000fc60003f0e170 */
[----:B------:R-:W-:Y:S01]  /*0bc0*/  @!P5 IMAD.X R0, RZ, RZ, R0, P6 ;  /* 0x000000ffff00d224 */ /* 0x000fe200030e0600 */
[----:B--2---:R1:W-:Y:S01]  /*0bd0*/  @!P5 STG.E.U8 desc[UR10][R10.64+0x1], R15 ;  /* 0x0000010f0a00d986 */ /* 0x0043e2000c10110a */
[----:B------:R-:W-:-:S04]  /*0be0*/  ISETP.LT.U32.AND P5, PT, R7, UR6, PT ;  /* 0x0000000607007c0c */ /* 0x000fc8000bfa1070 */
[----:B------:R-:W-:-:S13]  /*0bf0*/  ISETP.LT.U32.OR.EX P0, PT, R0, UR7, P0, P5 ;  /* 0x0000000700007c0c */ /* 0x000fda0008701550 */
[----:B-1----:R-:W-:Y:S05]  /*0c00*/  @!P0 BRA `(.L_x_9) ;  /* 0x0000000400508947 */ /* 0x002fea0003800000 */
[----:B------:R-:W0:Y:S02]  /*0c10*/  LDCU.128 UR16, c[0x0][0x380] ;  /* 0x00007000ff1077ac */ /* 0x000e240008000c00 */
[----:B0-----:R-:W-:-:S04]  /*0c20*/  IADD3 R8, P0, PT, R7, UR16, RZ ;  /* 0x0000001007087c10 */ /* 0x001fc8000ff1e0ff */
[----:B------:R-:W-:-:S06]  /*0c30*/  IADD3.X R9, PT, PT, R0, UR17, RZ, P0, !PT ;  /* 0x0000001100097c10 */ /* 0x000fcc00087fe4ff */
[----:B------:R-:W2:Y:S01]  /*0c40*/  LDG.E.U8 R9, desc[UR10][R8.64] ;  /* 0x0000000a08097981 */ /* 0x000ea2000c1e1100 */
[----:B------:R-:W-:-:S04]  /*0c50*/  IADD3 R6, P0, PT, R7, UR18, RZ ;  /* 0x0000001207067c10 */ /* 0x000fc8000ff1e0ff */
[----:B------:R-:W-:-:S05]  /*0c60*/  IADD3.X R7, PT, PT, R0, UR19, RZ, P0, !PT ;  /* 0x0000001300077c10 */ /* 0x000fca00087fe4ff */
[----:B--2---:R1:W-:Y:S01]  /*0c70*/  STG.E.U8 desc[UR10][R6.64], R9 ;  /* 0x0000000906007986 */ /* 0x0043e2000c10110a */
[----:B------:R-:W-:Y:S05]  /*0c80*/  BRA `(.L_x_9) ;  /* 0x0000000400307947 */ /* 0x000fea0003800000 */
.L_x_3:
[----:B------:R-:W0:Y:S01]  /*0c90*/  LDC.64 R10, c[0x0][0x380] ;  /* 0x0000e000ff0a7b82 */ /* 0x000e220000000a00 */
[----:B------:R-:W-:Y:S01]  /*0ca0*/  IMAD.U32 R0, RZ, RZ, UR7 ;  /* 0x00000007ff007e24 */ /* 0x000fe2000f8e00ff */
[----:B------:R-:W-:Y:S01]  /*0cb0*/  ISETP.LT.U32.AND P2, PT, RZ, UR6, PT ;  /* 0x00000006ff007c0c */ /* 0x000fe2000bf41070 */
[----:B------:R-:W-:Y:S01]  /*0cc0*/  IMAD.MOV.U32 R9, RZ, RZ, RZ ;  /* 0x000000ffff097224 */ /* 0x000fe200078e00ff */
[----:B------:R1:W-:Y:S02]  /*0cd0*/  STG.E desc[UR10][R2.64], R5 ;  /* 0x0000000502007986 */ /* 0x0003e4000c10190a */
[----:B------:R-:W-:Y:S01]  /*0ce0*/  ISETP.GT.U32.AND.EX P1, PT, R0, RZ, PT, P2 ;  /* 0x000000ff0000720c */ /* 0x000fe20003f24120 */
[----:B------:R-:W-:Y:S01]  /*0cf0*/  IMAD.MOV.U32 R0, RZ, RZ, RZ ;  /* 0x000000ffff007224 */ /* 0x000fe200078e00ff */
[----:B------:R-:W2:Y:S11]  /*0d00*/  LDC.64 R6, c[0x0][0x388] ;  /* 0x0000e200ff067b82 */ /* 0x000eb60000000a00 */
[----:B0-----:R-:W-:-:S05]  /*0d10*/  @!P1 IADD3 R10, P0, PT, R9, R10, RZ ;  /* 0x0000000a090a9210 */ /* 0x001fca0007f1e0ff */
[----:B------:R-:W-:-:S05]  /*0d20*/  @!P1 IMAD.X R11, R0, 0x1, R11, P0 ;  /* 0x00000001000b9824 */ /* 0x000fca00000e060b */
[----:B------:R2:W3:Y:S01]  /*0d30*/  @!P1 LDG.E.U8 R13, desc[UR10][R10.64] ;  /* 0x0000000a0a0d9981 */ /* 0x0004e2000c1e1100 */
[----:B------:R-:W-:Y:S02]  /*0d40*/  IMAD.U32 R15, RZ, RZ, UR7 ;  /* 0x00000007ff0f7e24 */ /* 0x000fe4000f8e00ff */
[----:B------:R-:W-:Y:S01]  /*0d50*/  IMAD.U32 R23, RZ, RZ, UR7 ;  /* 0x00000007ff177e24 */ /* 0x000fe2000f8e00ff */
[----:B--2---:R-:W-:Y:S01]  /*0d60*/  @!P1 IADD3 R10, P0, PT, R9, R6, RZ ;  /* 0x00000006090a9210 */ /* 0x004fe20007f1e0ff */
[----:B------:R-:W-:-:S04]  /*0d70*/  @!P1 IMAD.MOV.U32 R9, RZ, RZ, 0x1 ;  /* 0x00000001ff099424 */ /* 0x000fc800078e00ff */
[----:B------:R-:W-:Y:S01]  /*0d80*/  @!P1 IMAD.X R11, R0, 0x1, R7, P0 ;  /* 0x00000001000b9824 */ /* 0x000fe200000e0607 */
[C---:B------:R-:W-:Y:S01]  /*0d90*/  IADD3 R4, P0, PT, -R9.reuse, UR6, RZ ;  /* 0x0000000609047c10 */ /* 0x040fe2000ff1e1ff */
[----:B------:R-:W-:Y:S01]  /*0da0*/  @!P1 IMAD.MOV.U32 R0, RZ, RZ, RZ ;  /* 0x000000ffff009224 */ /* 0x000fe200078e00ff */
[----:B------:R-:W-:Y:S01]  /*0db0*/  ISETP.LT.U32.AND P5, PT, R9, UR6, PT ;  /* 0x0000000609007c0c */ /* 0x000fe2000bfa1070 */
[----:B------:R-:W0:Y:S01]  /*0dc0*/  LDC.64 R6, c[0x0][0x380] ;  /* 0x0000e000ff067b82 */ /* 0x000e220000000a00 */
[----:B------:R-:W-:Y:S02]  /*0dd0*/  ISETP.LE.U32.AND P6, PT, R4, 0x3, PT ;  /* 0x000000030400780c */ /* 0x000fe40003fc3070 */
[----:B------:R-:W-:Y:S02]  /*0de0*/  ISETP.GT.U32.AND.EX P5, PT, R15, R0, PT, P5 ;  /* 0x000000000f00720c */ /* 0x000fe40003fa4150 */
[----:B------:R-:W-:Y:S02]  /*0df0*/  IADD3.X R4, PT, PT, ~R0, UR7, RZ, P0, !PT ;  /* 0x0000000700047c10 */ /* 0x000fe400087fe5ff */
[----:B------:R-:W-:-:S02]  /*0e00*/  PLOP3.LUT P0, PT, P1, PT, PT, 0x80, 0x8 ;  /* 0x000000000008781c */ /* 0x000fc40000f0f070 */
[----:B------:R-:W-:Y:S01]  /*0e10*/  ISETP.LE.U32.OR.EX P5, PT, R4, RZ, !P5, P6 ;  /* 0x000000ff0400720c */ /* 0x000fe20006fa3560 */
[----:B---3--:R1:W-:-:S12]  /*0e20*/  @!P1 STG.E.U8 desc[UR10][R10.64], R13 ;  /* 0x0000000d0a009986 */ /* 0x0083d8000c10110a */
[----:B0-----:R-:W-:Y:S05]  /*0e30*/  @P5 BRA `(.L_x_10) ;  /* 0x0000000000545947 */ /* 0x001fea0003800000 */
[----:B------:R-:W-:Y:S01]  /*0e40*/  UIADD3 UR8, UP0, UPT, UR6, -0x3, URZ ;  /* 0xfffffffd06087890 */ /* 0x000fe2000ff1e0ff */
[----:B------:R-:W-:Y:S01]  /*0e50*/  PLOP3.LUT P0, PT, PT, PT, PT, 0x8, 0x80 ;  /* 0x000000000080781c */ /* 0x000fe20003f0e170 */
[----:B------:R-:W0:Y:S02]  /*0e60*/  LDCU.128 UR16, c[0x0][0x380] ;  /* 0x00007000ff1077ac */ /* 0x000e240008000c00 */
[----:B------:R-:W-:-:S12]  /*0e70*/  UIADD3.X UR9, UPT, UPT, UR7, -0x1, URZ, UP0, !UPT ;  /* 0xffffffff07097890 */ /* 0x000fd800087fe4ff */
.L_x_11:
        /* <DEDUP_REMOVED lines=17> */
.L_x_10:
[C---:B------:R-:W-:Y:S01]  /*0f90*/  IADD3 R4, P6, PT, -R9.reuse, UR6, RZ ;  /* 0x0000000609047c10 */ /* 0x040fe2000ffde1ff */
[----:B-1----:R-:W0:Y:S01]  /*0fa0*/  LDC.64 R10, c[0x0][0x388] ;  /* 0x0000e200ff0a7b82 */ /* 0x002e220000000a00 */
        /* <DEDUP_REMOVED lines=18> */
[----:B0-----:R-:W-:Y:S05]  /*10d0*/  @!P0 BRA `(.L_x_9) ;  /* 0x00000000001c8947 */ /* 0x001fea0003800000 */
[----:B------:R-:W0:Y:S02]  /*10e0*/  LDCU.128 UR16, c[0x0][0x380] ;  /* 0x00007000ff1077ac */ /* 0x000e240008000c00 */
[----:B0-----:R-:W-:-:S04]  /*10f0*/  IADD3 R6, P0, PT, R9, UR16, RZ ;  /* 0x0000001009067c10 */ /* 0x001fc8000ff1e0ff */
[----:B------:R-:W-:-:S06]  /*1100*/  IADD3.X R7, PT, PT, R0, UR17, RZ, P0, !PT ;  /* 0x0000001100077c10 */ /* 0x000fcc00087fe4ff */
[----:B------:R-:W2:Y:S01]  /*1110*/  LDG.E.U8 R7, desc[UR10][R6.64] ;  /* 0x0000000a06077981 */ /* 0x000ea2000c1e1100 */
[----:B------:R-:W-:-:S04]  /*1120*/  IADD3 R8, P0, PT, R9, UR18, RZ ;  /* 0x0000001209087c10 */ /* 0x000fc8000ff1e0ff */
[----:B------:R-:W-:-:S05]  /*1130*/  IADD3.X R9, PT, PT, R0, UR19, RZ, P0, !PT ;  /* 0x0000001300097c10 */ /* 0x000fca00087fe4ff */
[----:B--2---:R0:W-:Y:S04]  /*1140*/  STG.E.U8 desc[UR10][R8.64], R7 ;  /* 0x0000000708007986 */ /* 0x0041e8000c10110a */
.L_x_9:
[----:B------:R-:W-:-:S09]  /*1150*/  UISETP.NE.AND UP0, UPT, UR5, URZ, UPT ;  /* 0x000000ff0500728c */ /* 0x000fd2000bf05270 */
[----:B------:R-:W-:Y:S05]  /*1160*/  BRA.U !UP0, `(.L_x_12) ;  /* 0x0000000908547547 */ /* 0x000fea000b800000 */
[----:B01----:R-:W0:Y:S01]  /*1170*/  @!P1 LDC.64 R6, c[0x0][0x388] ;  /* 0x0000e200ff069b82 */ /* 0x003e220000000a00 */
[----:B------:R-:W-:Y:S02]  /*1180*/  IMAD.MOV.U32 R9, RZ, RZ, RZ ;  /* 0x000000ffff097224 */ /* 0x000fe400078e00ff */
[----:B------:R-:W-:-:S05]  /*1190*/  IMAD.MOV.U32 R4, RZ, RZ, RZ ;  /* 0x000000ffff047224 */ /* 0x000fca00078e00ff */
        /* <DEDUP_REMOVED lines=15> */
[----:B------:R-:W-:Y:S02]  /*1290*/  PLOP3.LUT P0, PT, PT, PT, PT, 0x80, 0x8 ;  /* 0x000000000008781c */ /* 0x000fe40003f0f070 */
[----:B------:R-:W-:Y:S02]  /*12a0*/  ISETP.LE.U32.OR.EX P5, PT, R0, RZ, !P5, P6 ;  /* 0x000000ff0000720c */ /* 0x000fe40006fa3560 */
[----:B------:R-:W-:Y:S01]  /*12b0*/  @!P1 PLOP3.LUT P0, PT, PT, PT, PT, 0x8, 0x80 ;  /* 0x000000000080981c */ /* 0x000fe20003f0e170 */
[----:B--2---:R0:W-:Y:S10]  /*12c0*/  @!P1 STG.E.U8 desc[UR10][R6.64], R11 ;  /* 0x0000000b06009986 */ /* 0x0041f4000c10110a */
[----:B------:R-:W-:Y:S05]  /*12d0*/  @P5 BRA `(.L_x_13) ;  /* 0x0000000000585947 */ /* 0x000fea0003800000 */
[----:B------:R-:W-:Y:S01]  /*12e0*/  UIADD3 UR8, UP0, UPT, UR6, -0x3, URZ ;  /* 0xfffffffd06087890 */ /* 0x000fe2000ff1e0ff */
[----:B------:R-:W-:Y:S01]  /*12f0*/  PLOP3.LUT P0, PT, PT, PT, PT, 0x8, 0x80 ;  /* 0x000000000080781c */ /* 0x000fe20003f0e170 */
[----:B------:R-:W1:Y:S01]  /*1300*/  LDCU.64 UR16, c[0x0][0x390] ;  /* 0x00007200ff1077ac */ /* 0x000e620008000a00 */
[----:B------:R-:W2:Y:S01]  /*1310*/  LDCU.64 UR14, c[0x0][0x388] ;  /* 0x00007100ff0e77ac */ /* 0x000ea20008000a00 */
[----:B------:R-:W-:-:S12]  /*1320*/  UIADD3.X UR9, UPT, UPT, UR7, -0x1, URZ, UP0, !UPT ;  /* 0xffffffff07097890 */ /* 0x000fd800087fe4ff */
.L_x_14:
        /* <DEDUP_REMOVED lines=17> */
.L_x_13:
        /* <DEDUP_REMOVED lines=35> */
.L_x_15:
        /* <DEDUP_REMOVED lines=23> */
.L_x_17:
        /* <DEDUP_REMOVED lines=17> */
.L_x_16:
        /* <DEDUP_REMOVED lines=29> */
.L_x_12:
        /* <DEDUP_REMOVED lines=28> */
.L_x_20:
        /* <DEDUP_REMOVED lines=17> */
.L_x_19:
        /* <DEDUP_REMOVED lines=35> */
.L_x_21:
        /* <DEDUP_REMOVED lines=23> */
.L_x_23:
        /* <DEDUP_REMOVED lines=17> */
.L_x_22:
        /* <DEDUP_REMOVED lines=28> */
.L_x_18:
        /* <DEDUP_REMOVED lines=28> */
.L_x_25:
        /* <DEDUP_REMOVED lines=17> */
.L_x_24:
[C---:B------:R-:W-:Y:S01]  /*26d0*/  IADD3 R0, P6, PT, -R7.reuse, UR6, RZ ;  /* 0x0000000607007c10 */ /* 0x040fe2000ffde1ff */
[----:B---3--:R-:W1:Y:S01]  /*26e0*/  LDC.64 R18, c[0x0][0x380] ;  /* 0x0000e000ff127b82 */ /* 0x008e620000000a00 */
[----:B------:R-:W-:Y:S02]  /*26f0*/  ISETP.LT.U32.AND P5, PT, R7, UR6, PT ;  /* 0x0000000607007c0c */ /* 0x000fe4000bfa1070 */
[----:B------:R-:W-:Y:S02]  /*2700*/  IADD3.X R6, PT, PT, ~R4, UR7, RZ, P6, !PT ;  /* 0x0000000704067c10 */ /* 0x000fe4000b7fe5ff */
[----:B------:R-:W-:Y:S02]  /*2710*/  ISETP.GT.U32.AND.EX P5, PT, R21, R4, PT, P5 ;  /* 0x000000041500720c */ /* 0x000fe40003fa4150 */
[----:B------:R-:W-:-:S04]  /*2720*/  ISETP.LE.U32.AND P6, PT, R0, 0x1, PT ;  /* 0x000000010000780c */ /* 0x000fc80003fc3070 */
[----:B------:R-:W-:-:S13]  /*2730*/  ISETP.LE.U32.OR.EX P5, PT, R6, RZ, !P5, P6 ;  /* 0x000000ff0600720c */ /* 0x000fda0006fa3560 */
[----:B------:R-:W2:Y:S08]  /*2740*/  @!P5 LDC.64 R12, c[0x0][0x388] ;  /* 0x0000e200ff0cdb82 */ /* 0x000eb00000000a00 */
[----:B0-----:R-:W0:Y:S01]  /*2750*/  @!P5 LDC.64 R8, c[0x0][0x390] ;  /* 0x0000e400ff08db82 */ /* 0x001e220000000a00 */
[----:B--2---:R-:W-:-:S05]  /*2760*/  @!P5 IADD3 R12, P6, PT, R7, R12, RZ ;  /* 0x0000000c070cd210 */ /* 0x004fca0007fde0ff */
[----:B------:R-:W-:-:S05]  /*2770*/  @!P5 IMAD.X R13, R4, 0x1, R13, P6 ;  /* 0x00000001040dd824 */ /* 0x000fca00030e060d */
[----:B------:R-:W2:Y:S01]  /*2780*/  @!P5 LDG.E.U8 R15, desc[UR10][R12.64] ;  /* 0x0000000a0c0fd981 */ /* 0x000ea2000c1e1100 */
[----:B0-----:R-:W-:-:S05]  /*2790*/  @!P5 IADD3 R8, P6, PT, R7, R8, RZ ;  /* 0x000000080708d210 */ /* 0x001fca0007fde0ff */
[----:B------:R-:W-:Y:S01]  /*27a0*/  @!P5 IMAD.X R9, R4, 0x1, R9, P6 ;  /* 0x000000010409d824 */ /* 0x000fe200030e0609 */
[----:B------:R-:W-:Y:S02]  /*27b0*/  @!P5 IADD3 R7, P6, PT, R7, 0x2, RZ ;  /* 0x000000020707d810 */ /* 0x000fe40007fde0ff */
[----:B------:R-:W-:-:S03]  /*27c0*/  @!P5 PLOP3.LUT P0, PT, PT, PT, PT, 0x8, 0x80 ;  /* 0x000000000080d81c */ /* 0x000fc60003f0e170 */
[----:B------:R-:W-:Y:S01]  /*27d0*/  @!P5 IMAD.X R4, RZ, RZ, R4, P6 ;  /* 0x000000ffff04d224 */ /* 0x000fe200030e0604 */
[----:B------:R-:W-:Y:S01]  /*27e0*/  ISETP.LT.U32.AND P6, PT, R7, UR6, PT ;  /* 0x0000000607007c0c */ /* 0x000fe2000bfc1070 */
[----:B--2---:R0:W-:Y:S04]  /*27f0*/  @!P5 STG.E.U8 desc[UR10][R8.64], R15 ;  /* 0x0000000f0800d986 */ /* 0x0041e8000c10110a */
        /* <DEDUP_REMOVED lines=16> */
.L_x_26:
        /* <DEDUP_REMOVED lines=23> */
.L_x_28:
        /* <DEDUP_REMOVED lines=17> */
.L_x_27:
[C---:B------:R-:W-:Y:S01]  /*2b80*/  IADD3 R4, P6, PT, -R11.reuse, UR6, RZ ;  /* 0x000000060b047c10 */ /* 0x040fe2000ffde1ff */
[----:B--2---:R-:W1:Y:S01]  /*2b90*/  LDC.64 R14, c[0x0][0x388] ;  /* 0x0000e200ff0e7b82 */ /* 0x004e620000000a00 */
[----:B------:R-:W-:Y:S02]  /*2ba0*/  ISETP.LT.U32.AND P5, PT, R11, UR6, PT ;  /* 0x000000060b007c0c */ /* 0x000fe4000bfa1070 */
[----:B0-----:R-:W-:Y:S02]  /*2bb0*/  IADD3.X R8, PT, PT, ~R0, UR7, RZ, P6, !PT ;  /* 0x0000000700087c10 */ /* 0x001fe4000b7fe5ff */
[----:B------:R-:W-:Y:S02]  /*2bc0*/  ISETP.GT.U32.AND.EX P5, PT, R23, R0, PT, P5 ;  /* 0x000000001700720c */ /* 0x000fe40003fa4150 */
[----:B------:R-:W-:Y:S01]  /*2bd0*/  ISETP.LE.U32.AND P6, PT, R4, 0x1, PT ;  /* 0x000000010400780c */ /* 0x000fe20003fc3070 */
[----:B------:R-:W0:Y:S03]  /*2be0*/  LDC.64 R12, c[0x0][0x380] ;  /* 0x0000e000ff0c7b82 */ /* 0x000e260000000a00 */
[----:B------:R-:W-:-:S05]  /*2bf0*/  ISETP.LE.U32.OR.EX P5, PT, R8, RZ, !P5, P6 ;  /* 0x000000ff0800720c */ /* 0x000fca0006fa3560 */
[----:B------:R-:W2:Y:S08]  /*2c00*/  LDC.64 R18, c[0x0][0x388] ;  /* 0x0000e200ff127b82 */ /* 0x000eb00000000a00 */
[----:B------:R-:W-:-:S05]  /*2c10*/  @!P5 IADD3 R6, P6, PT, R11, R6, RZ ;  /* 0x000000060b06d210 */ /* 0x000fca0007fde0ff */
[----:B------:R-:W-:-:S05]  /*2c20*/  @!P5 IMAD.X R7, R0, 0x1, R7, P6 ;  /* 0x000000010007d824 */ /* 0x000fca00030e0607 */
[----:B------:R-:W3:Y:S01]  /*2c30*/  @!P5 LDG.E.U8 R9, desc[UR10][R6.64] ;  /* 0x0000000a0609d981 */ /* 0x000ee2000c1e1100 */
[----:B-1----:R-:W-:-:S05]  /*2c40*/  @!P5 IADD3 R14, P6, PT, R11, R14, RZ ;  /* 0x0000000e0b0ed210 */ /* 0x002fca0007fde0ff */
[----:B------:R-:W-:Y:S01]  /*2c50*/  @!P5 IMAD.X R15, R0, 0x1, R15, P6 ;  /* 0x00000001000fd824 */ /* 0x000fe200030e060f */
[----:B------:R-:W-:Y:S02]  /*2c60*/  @!P5 IADD3 R11, P6, PT, R11, 0x2, RZ ;  /* 0x000000020b0bd810 */ /* 0x000fe40007fde0ff */
[----:B------:R-:W-:-:S03]  /*2c70*/  @!P5 PLOP3.LUT P0, PT, PT, PT, PT, 0x8, 0x80 ;  /* 0x000000000080d81c */ /* 0x000fc60003f0e170 */
[----:B------:R-:W-:Y:S01]  /*2c80*/  @!P5 IMAD.X R0, RZ, RZ, R0, P6 ;  /* 0x000000ffff00d224 */ /* 0x000fe200030e0600 */
[----:B------:R-:W-:-:S04]  /*2c90*/  ISETP.LT.U32.AND P6, PT, R11, UR6, PT ;  /* 0x000000060b007c0c */ /* 0x000fc8000bfc1070 */
[----:B------:R-:W-:Y:S01]  /*2ca0*/  ISETP.LT.U32.OR.EX P0, PT, R0, UR7, P0, P6 ;  /* 0x0000000700007c0c */ /* 0x000fe20008701560 */
[----:B---3--:R1:W-:Y:S04]  /*2cb0*/  @!P5 STG.E.U8 desc[UR10][R14.64], R9 ;  /* 0x000000090e00d986 */ /* 0x0083e8000c10110a */
[----:B------:R3:W4:Y:S08]  /*2cc0*/  @!P5 LDG.E.U8 R17, desc[UR10][R6.64+0x1] ;  /* 0x0000010a0611d981 */ /* 0x000730000c1e1100 */
[----:B0-----:R-:W-:-:S05]  /*2cd0*/  @P0 IADD3 R12, P6, PT, R11, R12, RZ ;  /* 0x0000000c0b0c0210 */ /* 0x001fca0007fde0ff */
[----:B------:R-:W-:Y:S01]  /*2ce0*/  @P0 IMAD.X R13, R0, 0x1, R13, P6 ;  /* 0x00000001000d0824 */ /* 0x000fe200030e060d */
[----:B-1----:R-:W0:Y:S08]  /*2cf0*/  LDC.64 R8, c[0x0][0x390] ;  /* 0x0000e400ff087b82 */ /* 0x002e300000000a00 */
[----:B---3--:R-:W0:Y:S01]  /*2d00*/  LDC.64 R6, c[0x0][0x380] ;  /* 0x0000e000ff067b82 */ /* 0x008e220000000a00 */
[----:B----4-:R1:W-:Y:S04]  /*2d10*/  @!P5 STG.E.U8 desc[UR10][R14.64+0x1], R17 ;  /* 0x000001110e00d986 */ /* 0x0103e8000c10110a */
[----:B------:R-:W3:Y:S01]  /*2d20*/  @P0 LDG.E.U8 R13, desc[UR10][R12.64] ;  /* 0x0000000a0c0d0981 */ /* 0x000ee2000c1e1100 */
[----:B--2---:R-:W-:-:S05]  /*2d30*/  @P0 IADD3 R10, P5, PT, R11, R18, RZ ;  /* 0x000000120b0a0210 */ /* 0x004fca0007fbe0ff */
[----:B------:R-:W-:-:S05]  /*2d40*/  @P0 IMAD.X R11, R0, 0x1, R19, P5 ;  /* 0x00000001000b0824 */ /* 0x000fca00028e0613 */
[----:B---3--:R1:W-:Y:S01]  /*2d50*/  @P0 STG.E.U8 desc[UR10][R10.64], R13 ;  /* 0x0000000d0a000986 */ /* 0x0083e2000c10110a */
[----:B0-----:R-:W-:-:S04]  /*2d60*/  ISETP.GE.U32.AND P0, PT, R6, R8, PT ;  /* 0x000000080600720c */ /* 0x001fc80003f06070 */
[----:B------:R-:W-:-:S13]  /*2d70*/  ISETP.GE.U32.AND.EX P0, PT, R7, R9, PT, P0 ;  /* 0x000000090700720c */ /* 0x000fda0003f06100 */
[----:B-1----:R-:W-:Y:S05]  /*2d80*/  @!P0 BRA `(.L_x_29) ;  /* 0x0000000400108947 */ /* 0x002fea0003800000 */
[----:B------:R-:W-:Y:S02]  /*2d90*/  IMAD.MOV.U32 R11, RZ, RZ, RZ ;  /* 0x000000ffff0b7224 */ /* 0x000fe400078e00ff */
[----:B------:R-:W-:-:S03]  /*2da0*/  IMAD.MOV.U32 R0, RZ, RZ, RZ ;  /* 0x000000ffff007224 */ /* 0x000fc600078e00ff */
[----:B------:R-:W-:-:S05]  /*2db0*/  @!P1 IADD3 R12, P0, PT, R11, R6, RZ ;  /* 0x000000060b0c9210 */ /* 0x000fca0007f1e0ff */
[----:B------:R-:W-:-:S05]  /*2dc0*/  @!P1 IMAD.X R13, R0, 0x1, R7, P0 ;  /* 0x00000001000d9824 */ /* 0x000fca00000e0607 */
[----:B------:R0:W2:Y:S01]  /*2dd0*/  @!P1 LDG.E.U8 R15, desc[UR10][R12.64] ;  /* 0x0000000a0c0f9981 */ /* 0x0000a2000c1e1100 */
[----:B------:R-:W-:Y:S02]  /*2de0*/  IMAD.U32 R17, RZ, RZ, UR7 ;  /* 0x00000007ff117e24 */ /* 0x000fe4000f8e00ff */
[----:B------:R-:W-:Y:S01]  /*2df0*/  IMAD.U32 R25, RZ, RZ, UR7 ;  /* 0x00000007ff197e24 */ /* 0x000fe2000f8e00ff */
        /* <DEDUP_REMOVED lines=8> */
[----:B------:R-:W-:-:S04]  /*2e80*/  IADD3.X R4, PT, PT, ~R0, UR7, RZ, P5, !PT ;  /* 0x0000000700047c10 */ /* 0x000fc8000affe5ff */
[----:B------:R-:W-:Y:S02]  /*2e90*/  ISETP.LE.U32.OR.EX P2, PT, R4, RZ, !P2, P0 ;  /* 0x000000ff0400720c */ /* 0x000fe40005743500 */
[----:B------:R-:W-:Y:S02]  /*2ea0*/  PLOP3.LUT P0, PT, PT, PT, PT, 0x80, 0x8 ;  /* 0x000000000008781c */ /* 0x000fe40003f0f070 */
[----:B------:R-:W-:Y:S01]  /*2eb0*/  @!P1 PLOP3.LUT P0, PT, PT, PT, PT, 0x8, 0x80 ;  /* 0x000000000080981c */ /* 0x000fe20003f0e170 */
[----:B--2---:R0:W-:Y:S08]  /*2ec0*/  @!P1 STG.E.U8 desc[UR10][R12.64], R15 ;  /* 0x0000000f0c009986 */ /* 0x0041f0000c10110a */
[----:B------:R-:W-:Y:S05]  /*2ed0*/  @P2 BRA `(.L_x_30) ;  /* 0x0000000000502947 */ /* 0x000fea0003800000 */
[----:B------:R-:W-:Y:S01]  /*2ee0*/  UIADD3 UR8, UP0, UPT, UR6, -0x3, URZ ;  /* 0xfffffffd06087890 */ /* 0x000fe2000ff1e0ff */
[----:B------:R-:W-:-:S03]  /*2ef0*/  PLOP3.LUT P0, PT, PT, PT, PT, 0x8, 0x80 ;  /* 0x000000000080781c */ /* 0x000fc60003f0e170 */
[----:B------:R-:W-:-:S12]  /*2f00*/  UIADD3.X UR9, UPT, UPT, UR7, -0x1, URZ, UP0, !UPT ;  /* 0xffffffff07097890 */ /* 0x000fd800087fe4ff */
.L_x_31:
[----:B0-----:R-:W-:-:S05]  /*2f10*/  IADD3 R12, P2, PT, R11, R6, RZ ;  /* 0x000000060b0c7210 */ /* 0x001fca0007f5e0ff */
[----:B------:R-:W-:-:S05]  /*2f20*/  IMAD.X R13, R0, 0x1, R7, P2 ;  /* 0x00000001000d7824 */ /* 0x000fca00010e0607 */
[----:B-1----:R-:W2:Y:S01]  /*2f30*/  LDG.E.U8 R17, desc[UR10][R12.64] ;  /* 0x0000000a0c117981 */ /* 0x002ea2000c1e1100 */
[----:B------:R-:W-:-:S05]  /*2f40*/  IADD3 R14, P2, PT, R11, R8, RZ ;  /* 0x000000080b0e7210 */ /* 0x000fca0007f5e0ff */
[----:B------:R-:W-:-:S05]  /*2f50*/  IMAD.X R15, R0, 0x1, R9, P2 ;  /* 0x00000001000f7824 */ /* 0x000fca00010e0609 */
        /* <DEDUP_REMOVED lines=12> */
.L_x_30:
[C---:B------:R-:W-:Y:S02]  /*3020*/  ISETP.LT.U32.AND P2, PT, R11.reuse, UR6, PT ;  /* 0x000000060b007c0c */ /* 0x040fe4000bf41070 */
[----:B------:R-:W-:Y:S02]  /*3030*/  IADD3 R4, P5, PT, -R11, UR6, RZ ;  /* 0x000000060b047c10 */ /* 0x000fe4000ffbe1ff */
[----:B------:R-:W-:Y:S02]  /*3040*/  ISETP.GT.U32.AND.EX P6, PT, R25, R0, PT, P2 ;  /* 0x000000001900720c */ /* 0x000fe40003fc4120 */
[----:B------:R-:W-:Y:S02]  /*3050*/  ISETP.LE.U32.AND P2, PT, R4, 0x1, PT ;  /* 0x000000010400780c */ /* 0x000fe40003f43070 */
[----:B------:R-:W-:-:S04]  /*3060*/  IADD3.X R4, PT, PT, ~R0, UR7, RZ, P5, !PT ;  /* 0x0000000700047c10 */ /* 0x000fc8000affe5ff */
[----:B------:R-:W-:-:S13]  /*3070*/  ISETP.LE.U32.OR.EX P2, PT, R4, RZ, !P6, P2 ;  /* 0x000000ff0400720c */ /* 0x000fda0007743520 */
[----:B0-----:R-:W-:-:S05]  /*3080*/  @!P2 IADD3 R12, P5, PT, R11, R6, RZ ;  /* 0x000000060b0ca210 */ /* 0x001fca0007fbe0ff */
[----:B------:R-:W-:-:S05]  /*3090*/  @!P2 IMAD.X R13, R0, 0x1, R7, P5 ;  /* 0x00000001000da824 */ /* 0x000fca00028e0607 */
[----:B-1----:R-:W2:Y:S01]  /*30a0*/  @!P2 LDG.E.U8 R17, desc[UR10][R12.64] ;  /* 0x0000000a0c11a981 */ /* 0x002ea2000c1e1100 */
[----:B------:R-:W-:-:S05]  /*30b0*/  @!P2 IADD3 R14, P5, PT, R11, R8, RZ ;  /* 0x000000080b0ea210 */ /* 0x000fca0007fbe0ff */
        /* <DEDUP_REMOVED lines=10> */
[----:B------:R-:W-:-:S05]  /*3160*/  IADD3 R12, P0, PT, R11, R6, RZ ;  /* 0x000000060b0c7210 */ /* 0x000fca0007f1e0ff */
[----:B------:R-:W-:-:S06]  /*3170*/  IMAD.X R13, R0, 0x1, R7, P0 ;  /* 0x00000001000d7824 */ /* 0x000fcc00000e0607 */
[----:B------:R-:W2:Y:S01]  /*3180*/  LDG.E.U8 R13, desc[UR10][R12.64] ;  /* 0x0000000a0c0d7981 */ /* 0x000ea2000c1e1100 */
[----:B------:R-:W-:-:S05]  /*3190*/  IADD3 R8, P0, PT, R11, R8, RZ ;  /* 0x000000080b087210 */ /* 0x000fca0007f1e0ff */
[----:B------:R-:W-:-:S05]  /*31a0*/  IMAD.X R9, R0, 0x1, R9, P0 ;  /* 0x0000000100097824 */ /* 0x000fca00000e0609 */
[----:B--2---:R0:W-:Y:S01]  /*31b0*/  STG.E.U8 desc[UR10][R8.64], R13 ;  /* 0x0000000d08007986 */ /* 0x0041e2000c10110a */
[----:B------:R-:W-:Y:S05]  /*31c0*/  BRA `(.L_x_32) ;  /* 0x0000000000dc7947 */ /* 0x000fea0003800000 */
.L_x_29:
[----:B------:R-:W-:Y:S01]  /*31d0*/  IMAD.U32 R0, RZ, RZ, UR7 ;  /* 0x00000007ff007e24 */ /* 0x000fe2000f8e00ff */
[----:B------:R-:W-:Y:S01]  /*31e0*/  UMOV UR8, UR6 ;  /* 0x0000000600087c82 */ /* 0x000fe20008000000 */
[----:B------:R-:W-:-:S03]  /*31f0*/  UMOV UR9, UR7 ;  /* 0x0000000700097c82 */ /* 0x000fc60008000000 */
[----:B------:R-:W-:-:S13]  /*3200*/  ISETP.GT.AND.EX P2, PT, R0, RZ, PT, P2 ;  /* 0x000000ff0000720c */ /* 0x000fda0003f44320 */
[----:B------:R-:W-:Y:S05]  /*3210*/  @!P2 BRA `(.L_x_33) ;  /* 0x00000000009ca947 */ /* 0x000fea0003800000 */
[----:B------:R-:W-:Y:S01]  /*3220*/  UISETP.GT.U32.AND UP0, UPT, UR8, 0x3, UPT ;  /* 0x000000030800788c */ /* 0x000fe2000bf04070 */
[----:B------:R-:W-:-:S03]  /*3230*/  PLOP3.LUT P0, PT, PT, PT, PT, 0x80, 0x8 ;  /* 0x000000000008781c */ /* 0x000fc60003f0f070 */
[----:B------:R-:W-:-:S09]  /*3240*/  UISETP.GT.AND.EX UP0, UPT, UR9, URZ, UPT, UP0 ;  /* 0x000000ff0900728c */ /* 0x000fd2000bf04300 */
[----:B------:R-:W-:Y:S05]  /*3250*/  BRA.U !UP0, `(.L_x_34) ;  /* 0x0000000108487547 */ /* 0x000fea000b800000 */
[----:B------:R-:W-:-:S13]  /*3260*/  PLOP3.LUT P0, PT, PT, PT, PT, 0x8, 0x80 ;  /* 0x000000000080781c */ /* 0x000fda0003f0e170 */
.L_x_35:
[----:B------:R-:W-:-:S04]  /*3270*/  IADD3 R10, P2, PT, R6, UR8, RZ ;  /* 0x00000008060a7c10 */ /* 0x000fc8000ff5e0ff */
[----:B------:R-:W-:-:S05]  /*3280*/  IADD3.X R11, PT, PT, R7, UR9, RZ, P2, !PT ;  /* 0x00000009070b7c10 */ /* 0x000fca00097fe4ff */
[----:B0-----:R-:W2:Y:S01]  /*3290*/  LDG.E.U8 R15, desc[UR10][R10.64+-0x1] ;  /* 0xffffff0a0a0f7981 */ /* 0x001ea2000c1e1100 */
[----:B------:R-:W-:-:S04]  /*32a0*/  IADD3 R12, P2, PT, R8, UR8, RZ ;  /* 0x00000008080c7c10 */ /* 0x000fc8000ff5e0ff */
[----:B------:R-:W-:-:S05]  /*32b0*/  IADD3.X R13, PT, PT, R9, UR9, RZ, P2, !PT ;  /* 0x00000009090d7c10 */ /* 0x000fca00097fe4ff */
[----:B--2---:R0:W-:Y:S04]  /*32c0*/  STG.E.U8 desc[UR10][R12.64+-0x1], R15 ;  /* 0xffffff0f0c007986 */ /* 0x0041e8000c10110a */
[----:B------:R-:W2:Y:S04]  /*32d0*/  LDG.E.U8 R17, desc[UR10][R10.64+-0x2] ;  /* 0xfffffe0a0a117981 */ /* 0x000ea8000c1e1100 */
[----:B--2---:R0:W-:Y:S04]  /*32e0*/  STG.E.U8 desc[UR10][R12.64+-0x2], R17 ;  /* 0xfffffe110c007986 */ /* 0x0041e8000c10110a */
[----:B------:R-:W2:Y:S04]  /*32f0*/  LDG.E.U8 R19, desc[UR10][R10.64+-0x3] ;  /* 0xfffffd0a0a137981 */ /* 0x000ea8000c1e1100 */
[----:B--2---:R0:W-:Y:S04]  /*3300*/  STG.E.U8 desc[UR10][R12.64+-0x3], R19 ;  /* 0xfffffd130c007986 */ /* 0x0041e8000c10110a */
[----:B------:R-:W2:Y:S01]  /*3310*/  LDG.E.U8 R21, desc[UR10][R10.64+-0x4] ;  /* 0xfffffc0a0a157981 */ /* 0x000ea2000c1e1100 */
[----:B------:R-:W-:-:S04]  /*3320*/  UIADD3 UR8, UP1, UPT, UR8, -0x4, URZ ;  /* 0xfffffffc08087890 */ /* 0x000fc8000ff3e0ff */
[----:B------:R-:W-:Y:S02]  /*3330*/  UISETP.GT.U32.AND UP0, UPT, UR8, 0x3, UPT ;  /* 0x000000030800788c */ /* 0x000fe4000bf04070 */
[----:B------:R-:W-:-:S04]  /*3340*/  UIADD3.X UR9, UPT, UPT, UR9, -0x1, URZ, UP1, !UPT ;  /* 0xffffffff09097890 */ /* 0x000fc80008ffe4ff */
[----:B------:R-:W-:Y:S01]  /*3350*/  UISETP.GT.AND.EX UP0, UPT, UR9, URZ, UPT, UP0 ;  /* 0x000000ff0900728c */ /* 0x000fe2000bf04300 */
[----:B--2---:R0:W-:Y:S08]  /*3360*/  STG.E.U8 desc[UR10][R12.64+-0x4], R21 ;  /* 0xfffffc150c007986 */ /* 0x0041f0000c10110a */
[----:B------:R-:W-:Y:S05]  /*3370*/  BRA.U UP0, `(.L_x_35) ;  /* 0xfffffffd00bc7547 */ /* 0x000fea000b83ffff */
.L_x_34:
[----:B------:R-:W-:-:S04]  /*3380*/  UISETP.GT.U32.AND UP0, UPT, UR8, 0x1, UPT ;  /* 0x000000010800788c */ /* 0x000fc8000bf04070 */
[----:B------:R-:W-:-:S09]  /*3390*/  UISETP.GT.AND.EX UP0, UPT, UR9, URZ, UPT, UP0 ;  /* 0x000000ff0900728c */ /* 0x000fd2000bf04300 */
[----:B------:R-:W-:Y:S05]  /*33a0*/  BRA.U !UP0, `(.L_x_36) ;  /* 0x00000001082c7547 */ /* 0x000fea000b800000 */
[----:B------:R-:W-:-:S04]  /*33b0*/  IADD3 R10, P0, PT, R6, UR8, RZ ;  /* 0x00000008060a7c10 */ /* 0x000fc8000ff1e0ff */
[----:B------:R-:W-:-:S05]  /*33c0*/  IADD3.X R11, PT, PT, R7, UR9, RZ, P0, !PT ;  /* 0x00000009070b7c10 */ /* 0x000fca00087fe4ff */
[----:B0-----:R-:W2:Y:S01]  /*33d0*/  LDG.E.U8 R15, desc[UR10][R10.64+-0x1] ;  /* 0xffffff0a0a0f7981 */ /* 0x001ea2000c1e1100 */
[----:B------:R-:W-:-:S04]  /*33e0*/  IADD3 R12, P0, PT, R8, UR8, RZ ;  /* 0x00000008080c7c10 */ /* 0x000fc8000ff1e0ff */
[----:B------:R-:W-:-:S05]  /*33f0*/  IADD3.X R13, PT, PT, R9, UR9, RZ, P0, !PT ;  /* 0x00000009090d7c10 */ /* 0x000fca00087fe4ff */
[----:B--2---:R1:W-:Y:S04]  /*3400*/  STG.E.U8 desc[UR10][R12.64+-0x1], R15 ;  /* 0xffffff0f0c007986 */ /* 0x0043e8000c10110a */
[----:B------:R-:W2:Y:S01]  /*3410*/  LDG.E.U8 R17, desc[UR10][R10.64+-0x2] ;  /* 0xfffffe0a0a117981 */ /* 0x000ea2000c1e1100 */
[----:B------:R-:W-:Y:S01]  /*3420*/  UIADD3 UR8, UP0, UPT, UR8, -0x2, URZ ;  /* 0xfffffffe08087890 */ /* 0x000fe2000ff1e0ff */
[----:B------:R-:W-:-:S03]  /*3430*/  PLOP3.LUT P0, PT, PT, PT, PT, 0x8, 0x80 ;  /* 0x000000000080781c */ /* 0x000fc60003f0e170 */
[----:B------:R-:W-:Y:S01]  /*3440*/  UIADD3.X UR9, UPT, UPT, UR9, -0x1, URZ, UP0, !UPT ;  /* 0xffffffff09097890 */ /* 0x000fe200087fe4ff */
[----:B--2---:R1:W-:Y:S11]  /*3450*/  STG.E.U8 desc[UR10][R12.64+-0x2], R17 ;  /* 0xfffffe110c007986 */ /* 0x0043f6000c10110a */
.L_x_36:
[----:B------:R-:W-:-:S04]  /*3460*/  ISETP.EQ.U32.AND P2, PT, RZ, UR8, PT ;  /* 0x00000008ff007c0c */ /* 0x000fc8000bf42070 */
[----:B------:R-:W-:-:S13]  /*3470*/  ISETP.EQ.AND.EX P2, PT, RZ, UR9, PT, P2 ;  /* 0x00000009ff007c0c */ /* 0x000fda000bf42320 */
[----:B------:R-:W-:Y:S05]  /*3480*/  @!P0 BRA P2, `(.L_x_32) ;  /* 0x00000000002c8947 */ /* 0x000fea0001000000 */
.L_x_33:
[----:B------:R-:W-:-:S04]  /*3490*/  IADD3 R10, P0, PT, R6, UR8, RZ ;  /* 0x00000008060a7c10 */ /* 0x000fc8000ff1e0ff */
[----:B--2---:R-:W-:-:S06]  /*34a0*/  IADD3.X R11, PT, PT, R7, UR9, RZ, P0, !PT ;  /* 0x00000009070b7c10 */ /* 0x004fcc00087fe4ff */
[----:B------:R-:W2:Y:S01]  /*34b0*/  LDG.E.U8 R11, desc[UR10][R10.64+-0x1] ;  /* 0xffffff0a0a0b7981 */ /* 0x000ea2000c1e1100 */
[----:B01----:R-:W-:Y:S01]  /*34c0*/  IADD3 R12, P0, PT, R8, UR8, RZ ;  /* 0x00000008080c7c10 */ /* 0x003fe2000ff1e0ff */
[----:B------:R-:W-:-:S03]  /*34d0*/  UIADD3 UR8, UP0, UPT, UR8, -0x1, URZ ;  /* 0xffffffff08087890 */ /* 0x000fc6000ff1e0ff */
[----:B------:R-:W-:Y:S01]  /*34e0*/  IADD3.X R13, PT, PT, R9, UR9, RZ, P0, !PT ;  /* 0x00000009090d7c10 */ /* 0x000fe200087fe4ff */
[----:B------:R-:W-:Y:S02]  /*34f0*/  UIADD3.X UR9, UPT, UPT, UR9, -0x1, URZ, UP0, !UPT ;  /* 0xffffffff09097890 */ /* 0x000fe400087fe4ff */
[----:B------:R-:W-:-:S04]  /*3500*/  UISETP.NE.U32.AND UP0, UPT, UR8, URZ, UPT ;  /* 0x000000ff0800728c */ /* 0x000fc8000bf05070 */
[----:B------:R-:W-:Y:S01]  /*3510*/  UISETP.NE.AND.EX UP0, UPT, UR9, URZ, UPT, UP0 ;  /* 0x000000ff0900728c */ /* 0x000fe2000bf05300 */
[----:B--2---:R2:W-:Y:S08]  /*3520*/  STG.E.U8 desc[UR10][R12.64+-0x1], R11 ;  /* 0xffffff0b0c007986 */ /* 0x0045f0000c10110a */
[----:B------:R-:W-:Y:S05]  /*3530*/  BRA.U UP0, `(.L_x_33) ;  /* 0xfffffffd00d47547 */ /* 0x000fea000b83ffff */
.L_x_32:
[----:B0-----:R-:W-:Y:S01]  /*3540*/  IMAD.MOV.U32 R9, RZ, RZ, RZ ;  /* 0x000000ffff097224 */ /* 0x001fe200078e00ff */
[----:B-1----:R-:W0:Y:S01]  /*3550*/  @!P1 LDC.64 R14, c[0x0][0x388] ;  /* 0x0000e200ff0e9b82 */ /* 0x002e220000000a00 */
[----:B------:R-:W-:-:S03]  /*3560*/  IMAD.MOV.U32 R0, RZ, RZ, RZ ;  /* 0x000000ffff007224 */ /* 0x000fc600078e00ff */
[----:B------:R-:W-:-:S05]  /*3570*/  @!P1 IADD3 R10, P0, PT, R9, R6, RZ ;  /* 0x00000006090a9210 */ /* 0x000fca0007f1e0ff */
[----:B--2---:R-:W-:-:S05]  /*3580*/  @!P1 IMAD.X R11, R0, 0x1, R7, P0 ;  /* 0x00000001000b9824 */ /* 0x004fca00000e0607 */
[----:B------:R0:W2:Y:S01]  /*3590*/  @!P1 LDG.E.U8 R13, desc[UR10][R10.64] ;  /* 0x0000000a0a0d9981 */ /* 0x0000a2000c1e1100 */
[----:B------:R-:W-:Y:S01]  /*35a0*/  IMAD.U32 R23, RZ, RZ, UR7 ;  /* 0x00000007ff177e24 */ /* 0x000fe2000f8e00ff */
[----:B0-----:R-:W-:Y:S01]  /*35b0*/  @!P1 IADD3 R10, P0, PT, R9, R14, RZ ;  /* 0x0000000e090a9210 */ /* 0x001fe20007f1e0ff */
        /* <DEDUP_REMOVED lines=15> */
[----:B------:R-:W-:Y:S01]  /*36b0*/  PLOP3.LUT P0, PT, PT, PT, PT, 0x8, 0x80 ;  /* 0x000000000080781c */ /* 0x000fe20003f0e170 */
[----:B------:R-:W1:Y:S02]  /*36c0*/  LDCU.64 UR14, c[0x0][0x388] ;  /* 0x00007100ff0e77ac */ /* 0x000e640008000a00 */
[----:B------:R-:W-:-:S12]  /*36d0*/  UIADD3.X UR9, UPT, UPT, UR7, -0x1, URZ, UP0, !UPT ;  /* 0xffffffff07097890 */ /* 0x000fd800087fe4ff */
.L_x_38:
[----:B0-----:R-:W-:-:S05]  /*36e0*/  IADD3 R10, P1, PT, R9, R6, RZ ;  /* 0x00000006090a7210 */ /* 0x001fca0007f3e0ff */
[----:B------:R-:W-:-:S05]  /*36f0*/  IMAD.X R11, R0, 0x1, R7, P1 ;  /* 0x00000001000b7824 */ /* 0x000fca00008e0607 */
[----:B--2---:R-:W2:Y:S01]  /*3700*/  LDG.E.U8 R15, desc[UR10][R10.64] ;  /* 0x0000000a0a0f7981 */ /* 0x004ea2000c1e1100 */
[----:B-1----:R-:W-:-:S04]  /*3710*/  IADD3 R12, P1, PT, R9, UR14, RZ ;  /* 0x0000000e090c7c10 */ /* 0x002fc8000ff3e0ff */
        /* <DEDUP_REMOVED lines=13> */
.L_x_37:
[C---:B------:R-:W-:Y:S02]  /*37f0*/  ISETP.LT.U32.AND P1, PT, R9.reuse, UR6, PT ;  /* 0x0000000609007c0c */ /* 0x040fe4000bf21070 */
[----:B------:R-:W-:Y:S02]  /*3800*/  IADD3 R4, P5, PT, -R9, UR6, RZ ;  /* 0x0000000609047c10 */ /* 0x000fe4000ffbe1ff */
[----:B------:R-:W-:Y:S02]  /*3810*/  ISETP.GT.U32.AND.EX P2, PT, R23, R0, PT, P1 ;  /* 0x000000001700720c */ /* 0x000fe40003f44110 */
[----:B------:R-:W-:Y:S02]  /*3820*/  ISETP.LE.U32.AND P1, PT, R4, 0x1, PT ;  /* 0x000000010400780c */ /* 0x000fe40003f23070 */
[----:B------:R-:W-:-:S04]  /*3830*/  IADD3.X R4, PT, PT, ~R0, UR7, RZ, P5, !PT ;  /* 0x0000000700047c10 */ /* 0x000fc8000affe5ff */
[----:B------:R-:W-:-:S13]  /*3840*/  ISETP.LE.U32.OR.EX P1, PT, R4, RZ, !P2, P1 ;  /* 0x000000ff0400720c */ /* 0x000fda0005723510 */
[----:B0-----:R-:W-:Y:S01]  /*3850*/  @!P1 IADD3 R10, P2, PT, R9, R6, RZ ;  /* 0x00000006090a9210 */ /* 0x001fe20007f5e0ff */
[----:B--2---:R-:W0:Y:S04]  /*3860*/  @!P1 LDC.64 R12, c[0x0][0x388] ;  /* 0x0000e200ff0c9b82 */ /* 0x004e280000000a00 */
[----:B------:R-:W-:-:S05]  /*3870*/  @!P1 IMAD.X R11, R0, 0x1, R7, P2 ;  /* 0x00000001000b9824 */ /* 0x000fca00010e0607 */
[----:B------:R-:W2:Y:S01]  /*3880*/  @!P1 LDG.E.U8 R15, desc[UR10][R10.64] ;  /* 0x0000000a0a0f9981 */ /* 0x000ea2000c1e1100 */
        /* <DEDUP_REMOVED lines=11> */
[----:B------:R-:W-:Y:S01]  /*3940*/  IADD3 R6, P0, PT, R9, R6, RZ ;  /* 0x0000000609067210 */ /* 0x000fe20007f1e0ff */
[----:B------:R-:W0:Y:S04]  /*3950*/  LDCU.64 UR8, c[0x0][0x388] ;  /* 0x00007100ff0877ac */ /* 0x000e280008000a00 */
[----:B------:R-:W-:-:S06]  /*3960*/  IMAD.X R7, R0, 0x1, R7, P0 ;  /* 0x0000000100077824 */ /* 0x000fcc00000e0607 */
[----:B------:R-:W2:Y:S01]  /*3970*/  LDG.E.U8 R7, desc[UR10][R6.64] ;  /* 0x0000000a06077981 */ /* 0x000ea2000c1e1100 */
[----:B0-----:R-:W-:-:S04]  /*3980*/  IADD3 R8, P0, PT, R9, UR8, RZ ;  /* 0x0000000809087c10 */ /* 0x001fc8000ff1e0ff */
[----:B------:R-:W-:-:S05]  /*3990*/  IADD3.X R9, PT, PT, R0, UR9, RZ, P0, !PT ;  /* 0x0000000900097c10 */ /* 0x000fca00087fe4ff */
[----:B--2---:R0:W-:Y:S04]  /*39a0*/  STG.E.U8 desc[UR10][R8.64], R7 ;  /* 0x0000000708007986 */ /* 0x0041e8000c10110a */
.L_x_39:
[----:B------:R-:W-:-:S04]  /*39b0*/  UIADD3 UR5, UPT, UPT, UR5, 0x4, URZ ;  /* 0x0000000405057890 */ /* 0x000fc8000fffe0ff */
[----:B------:R-:W-:-:S09]  /*39c0*/  UISETP.NE.AND UP0, UPT, UR5, UR4, UPT ;  /* 0x000000040500728c */ /* 0x000fd2000bf05270 */
[----:B------:R-:W-:Y:S05]  /*39d0*/  BRA.U UP0, `(.L_x_40) ;  /* 0xffffffc900487547 */ /* 0x000fea000b83ffff */
.L_x_2:
[----:B------:R-:W-:-:S13]  /*39e0*/  ISETP.NE.AND P0, PT, RZ, UR12, PT ;  /* 0x0000000cff007c0c */ /* 0x000fda000bf05270 */
[----:B------:R-:W-:Y:S05]  /*39f0*/  @!P0 EXIT ;  /* 0x000000000000894d */ /* 0x000fea0003800000 */
[----:B------:R-:W-:Y:S01]  /*3a00*/  FSEL R5, RZ, 20, P3 ;  /* 0x41a00000ff057808 */ /* 0x000fe20001800000 */
[----:B------:R-:W-:-:S03]  /*3a10*/  IMAD.MOV.U32 R0, RZ, RZ, RZ ;  /* 0x000000ffff007224 */ /* 0x000fc600078e00ff */
[----:B------:R-:W-:-:S07]  /*3a20*/  FSEL R5, R5, RZ, !P4 ;  /* 0x000000ff05057208 */ /* 0x000fce0006000000 */
.L_x_56:
[----:B------:R-:W-:-:S09]  /*3a30*/  UISETP.NE.AND UP0, UPT, UR4, URZ, UPT ;  /* 0x000000ff0400728c */ /* 0x000fd2000bf05270 */
[----:B012---:R-:W-:Y:S05]  /*3a40*/  BRA.U !UP0, `(.L_x_41) ;  /* 0x0000001108b07547 */ /* 0x007fea000b800000 */
[----:B------:R-:W-:-:S09]  /*3a50*/  UISETP.NE.AND UP0, UPT, UR4, 0x1, UPT ;  /* 0x000000010400788c */ /* 0x000fd2000bf05270 */
[----:B------:R-:W-:Y:S05]  /*3a60*/  BRA.U UP0, `(.L_x_42) ;  /* 0x0000000900547547 */ /* 0x000fea000b800000 */
[----:B------:R-:W-:Y:S01]  /*3a70*/  IMAD.U32 R4, RZ, RZ, UR7 ;  /* 0x00000007ff047e24 */ /* 0x000fe2000f8e00ff */
[----:B------:R-:W-:Y:S01]  /*3a80*/  ISETP.LT.U32.AND P0, PT, RZ, UR6, PT ;  /* 0x00000006ff007c0c */ /* 0x000fe2000bf01070 */
[----:B0-----:R-:W-:Y:S02]  /*3a90*/  IMAD.MOV.U32 R9, RZ, RZ, RZ ;  /* 0x000000ffff097224 */ /* 0x001fe400078e00ff */
[----:B------:R-:W-:Y:S01]  /*3aa0*/  IMAD.MOV.U32 R6, RZ, RZ, RZ ;  /* 0x000000ffff067224 */ /* 0x000fe200078e00ff */
[----:B------:R-:W-:-:S13]  /*3ab0*/  ISETP.GT.U32.AND.EX P0, PT, R4, RZ, PT, P0 ;  /* 0x000000ff0400720c */ /* 0x000fda0003f04100 */
[----:B------:R-:W0:Y:S08]  /*3ac0*/  @!P0 LDC.64 R10, c[0x0][0x388] ;  /* 0x0000e200ff0a8b82 */ /* 0x000e300000000a00 */
[----:B------:R-:W1:Y:S01]  /*3ad0*/  @!P0 LDC.64 R12, c[0x0][0x390] ;  /* 0x0000e400ff0c8b82 */ /* 0x000e620000000a00 */
[----:B0-----:R-:W-:-:S05]  /*3ae0*/  @!P0 IADD3 R10, P1, PT, R9, R10, RZ ;  /* 0x0000000a090a8210 */ /* 0x001fca0007f3e0ff */
[----:B------:R-:W-:-:S06]  /*3af0*/  @!P0 IMAD.X R11, R6, 0x1, R11, P1 ;  /* 0x00000001060b8824 */ /* 0x000fcc00008e060b */
[----:B------:R-:W2:Y:S01]  /*3b00*/  @!P0 LDG.E.U8 R11, desc[UR10][R10.64] ;  /* 0x0000000a0a0b8981 */ /* 0x000ea2000c1e1100 */
[----:B-1----:R-:W-:Y:S01]  /*3b10*/  @!P0 IADD3 R12, P1, PT, R9, R12, RZ ;  /* 0x0000000c090c8210 */ /* 0x002fe20007f3e0ff */
[----:B------:R-:W-:Y:S02]  /*3b20*/  @!P0 IMAD.MOV.U32 R9, RZ, RZ, 0x1 ;  /* 0x00000001ff098424 */ /* 0x000fe400078e00ff */
[----:B------:R-:W-:Y:S02]  /*3b30*/  IMAD.U32 R7, RZ, RZ, UR7 ;  /* 0x00000007ff077e24 */ /* 0x000fe4000f8e00ff */
[----:B------:R-:W-:Y:S01]  /*3b40*/  @!P0 IMAD.X R13, R6, 0x1, R13, P1 ;  /* 0x00000001060d8824 */ /* 0x000fe200008e060d */
[C---:B------:R-:W-:Y:S01]  /*3b50*/  IADD3 R4, P3, PT, -R9.reuse, UR6, RZ ;  /* 0x0000000609047c10 */ /* 0x040fe2000ff7e1ff */
[----:B------:R-:W-:Y:S01]  /*3b60*/  @!P0 IMAD.MOV.U32 R6, RZ, RZ, RZ ;  /* 0x000000ffff068224 */ /* 0x000fe200078e00ff */
[----:B------:R-:W-:Y:S01]  /*3b70*/  ISETP.LT.U32.AND P2, PT, R9, UR6, PT ;  /* 0x0000000609007c0c */ /* 0x000fe2000bf41070 */
[----:B------:R-:W-:Y:S01]  /*3b80*/  IMAD.U32 R21, RZ, RZ, UR7 ;  /* 0x00000007ff157e24 */ /* 0x000fe2000f8e00ff */
[----:B------:R-:W-:-:S02]  /*3b90*/  ISETP.LE.U32.AND P1, PT, R4, 0x3, PT ;  /* 0x000000030400780c */ /* 0x000fc40003f23070 */
[----:B------:R-:W-:Y:S02]  /*3ba0*/  ISETP.GT.U32.AND.EX P2, PT, R7, R6, PT, P2 ;  /* 0x000000060700720c */ /* 0x000fe40003f44120 */
[----:B------:R-:W-:-:S04]  /*3bb0*/  IADD3.X R4, PT, PT, ~R6, UR7, RZ, P3, !PT ;  /* 0x0000000706047c10 */ /* 0x000fc80009ffe5ff */
[----:B------:R-:W-:Y:S02]  /*3bc0*/  ISETP.LE.U32.OR.EX P2, PT, R4, RZ, !P2, P1 ;  /* 0x000000ff0400720c */ /* 0x000fe40005743510 */
[----:B------:R-:W-:Y:S01]  /*3bd0*/  PLOP3.LUT P1, PT, P0, PT, PT, 0x80, 0x8 ;  /* 0x000000000008781c */ /* 0x000fe2000072f070 */
[----:B--2---:R0:W-:Y:S10]  /*3be0*/  @!P0 STG.E.U8 desc[UR10][R12.64], R11 ;  /* 0x0000000b0c008986 */ /* 0x0041f4000c10110a */
[----:B------:R-:W-:Y:S05]  /*3bf0*/  @P2 BRA `(.L_x_43) ;  /* 0x0000000000582947 */ /* 0x000fea0003800000 */
[----:B------:R-:W-:Y:S01]  /*3c00*/  UIADD3 UR5, UP0, UPT, UR6, -0x3, URZ ;  /* 0xfffffffd06057890 */ /* 0x000fe2000ff1e0ff */
[----:B------:R-:W-:Y:S01]  /*3c10*/  PLOP3.LUT P1, PT, PT, PT, PT, 0x8, 0x80 ;  /* 0x000000000080781c */ /* 0x000fe20003f2e170 */
[----:B------:R-:W1:Y:S01]  /*3c20*/  LDCU.64 UR16, c[0x0][0x390] ;  /* 0x00007200ff1077ac */ /* 0x000e620008000a00 */
[----:B------:R-:W2:Y:S01]  /*3c30*/  LDCU.64 UR14, c[0x0][0x388] ;  /* 0x00007100ff0e77ac */ /* 0x000ea20008000a00 */
[----:B------:R-:W-:-:S12]  /*3c40*/  UIADD3.X UR8, UPT, UPT, UR7, -0x1, URZ, UP0, !UPT ;  /* 0xffffffff07087890 */ /* 0x000fd800087fe4ff */
.L_x_44:
[----:B--2---:R-:W-:-:S04]  /*3c50*/  IADD3 R10, P2, PT, R9, UR14, RZ ;  /* 0x0000000e090a7c10 */ /* 0x004fc8000ff5e0ff */
[----:B0-----:R-:W-:-:S05]  /*3c60*/  IADD3.X R11, PT, PT, R6, UR15, RZ, P2, !PT ;  /* 0x0000000f060b7c10 */ /* 0x001fca00097fe4ff */
        /* <DEDUP_REMOVED lines=15> */
.L_x_43:
[C---:B------:R-:W-:Y:S01]  /*3d60*/  ISETP.LT.U32.AND P2, PT, R9.reuse, UR6, PT ;  /* 0x0000000609007c0c */ /* 0x040fe2000bf41070 */
[----:B0--3--:R-:W0:Y:S01]  /*3d70*/  LDC.64 R12, c[0x0][0x380] ;  /* 0x0000e000ff0c7b82 */ /* 0x009e220000000a00 */
[----:B------:R-:W-:Y:S02]  /*3d80*/  IADD3 R4, P4, PT, -R9, UR6, RZ ;  /* 0x0000000609047c10 */ /* 0x000fe4000ff9e1ff */
[----:B------:R-:W-:Y:S02]  /*3d90*/  ISETP.GT.U32.AND.EX P3, PT, R21, R6, PT, P2 ;  /* 0x000000061500720c */ /* 0x000fe40003f64120 */
[----:B------:R-:W-:Y:S02]  /*3da0*/  ISETP.LE.U32.AND P2, PT, R4, 0x1, PT ;  /* 0x000000010400780c */ /* 0x000fe40003f43070 */
[----:B------:R-:W-:-:S04]  /*3db0*/  IADD3.X R4, PT, PT, ~R6, UR7, RZ, P4, !PT ;  /* 0x0000000706047c10 */ /* 0x000fc8000a7fe5ff */
[----:B------:R-:W-:-:S13]  /*3dc0*/  ISETP.LE.U32.OR.EX P2, PT, R4, RZ, !P3, P2 ;  /* 0x000000ff0400720c */ /* 0x000fda0005f43520 */
[----:B------:R-:W1:Y:S08]  /*3dd0*/  @!P2 LDC.64 R10, c[0x0][0x388] ;  /* 0x0000e200ff0aab82 */ /* 0x000e700000000a00 */
[----:B------:R-:W2:Y:S01]  /*3de0*/  @!P2 LDC.64 R14, c[0x0][0x390] ;  /* 0x0000e400ff0eab82 */ /* 0x000ea20000000a00 */
[----:B-1----:R-:W-:-:S05]  /*3df0*/  @!P2 IADD3 R10, P3, PT, R9, R10, RZ ;  /* 0x0000000a090aa210 */ /* 0x002fca0007f7e0ff */
        /* <DEDUP_REMOVED lines=9> */
[----:B------:R-:W2:Y:S01]  /*3e90*/  @!P2 LDG.E.U8 R19, desc[UR10][R10.64+0x1] ;  /* 0x0000010a0a13a981 */ /* 0x000ea2000c1e1100 */
[----:B------:R-:W-:Y:S01]  /*3ea0*/  ISETP.LT.U32.OR.EX P1, PT, R6, UR7, P1, P3 ;  /* 0x0000000706007c0c */ /* 0x000fe20008f21530 */
[----:B------:R-:W-:Y:S02]  /*3eb0*/  IMAD.MOV.U32 R7, RZ, RZ, RZ ;  /* 0x000000ffff077224 */ /* 0x000fe400078e00ff */
[----:B------:R-:W-:-:S03]  /*3ec0*/  IMAD.MOV.U32 R4, RZ, RZ, RZ ;  /* 0x000000ffff047224 */ /* 0x000fc600078e00ff */
[----:B0-----:R-:W-:-:S05]  /*3ed0*/  @!P0 IADD3 R12, P4, PT, R7, R12, RZ ;  /* 0x0000000c070c8210 */ /* 0x001fca0007f9e0ff */
        /* <DEDUP_REMOVED lines=11> */
.L_x_45:
[----:B------:R-:W2:Y:S01]  /*3f90*/  @!P0 LDG.E.U8 R13, desc[UR10][R12.64] ;  /* 0x0000000a0c0d8981 */ /* 0x000ea2000c1e1100 */
[----:B0-----:R-:W0:Y:S01]  /*3fa0*/  LDC.64 R10, c[0x0][0x388] ;  /* 0x0000e200ff0a7b82 */ /* 0x001e220000000a00 */
[----:B-1----:R-:W-:Y:S02]  /*3fb0*/  IMAD.U32 R15, RZ, RZ, UR7 ;  /* 0x00000007ff0f7e24 */ /* 0x002fe4000f8e00ff */
        /* <DEDUP_REMOVED lines=11> */
[----:B------:R-:W-:Y:S01]  /*4070*/  ISETP.LE.U32.OR.EX P1, PT, R6, RZ, !P1, P2 ;  /* 0x000000ff0600720c */ /* 0x000fe20004f23520 */
[----:B--2---:R0:W-:-:S12]  /*4080*/  @!P0 STG.E.U8 desc[UR10][R10.64], R13 ;  /* 0x0000000d0a008986 */ /* 0x0041d8000c10110a */
[----:B-1----:R-:W-:Y:S05]  /*4090*/  @P1 BRA `(.L_x_46) ;  /* 0x0000000000541947 */ /* 0x002fea0003800000 */
[----:B------:R-:W-:Y:S01]  /*40a0*/  UIADD3 UR5, UP0, UPT, UR6, -0x3, URZ ;  /* 0xfffffffd06057890 */ /* 0x000fe2000ff1e0ff */
[----:B------:R-:W-:Y:S01]  /*40b0*/  PLOP3.LUT P0, PT, PT, PT, PT, 0x8, 0x80 ;  /* 0x000000000080781c */ /* 0x000fe20003f0e170 */
[----:B------:R-:W1:Y:S02]  /*40c0*/  LDCU.128 UR16, c[0x0][0x380] ;  /* 0x00007000ff1077ac */ /* 0x000e640008000c00 */
[----:B------:R-:W-:-:S12]  /*40d0*/  UIADD3.X UR8, UPT, UPT, UR7, -0x1, URZ, UP0, !UPT ;  /* 0xffffffff07087890 */ /* 0x000fd800087fe4ff */
.L_x_47:
        /* <DEDUP_REMOVED lines=17> */
.L_x_46:
[C---:B------:R-:W-:Y:S01]  /*41f0*/  ISETP.LT.U32.AND P1, PT, R7.reuse, UR6, PT ;  /* 0x0000000607007c0c */ /* 0x040fe2000bf21070 */
[----:B0-----:R-:W0:Y:S01]  /*4200*/  LDC.64 R10, c[0x0][0x388] ;  /* 0x0000e200ff0a7b82 */ /* 0x001e220000000a00 */
[----:B------:R-:W-:Y:S02]  /*4210*/  IADD3 R6, P3, PT, -R7, UR6, RZ ;  /* 0x0000000607067c10 */ /* 0x000fe4000ff7e1ff */
[----:B------:R-:W-:Y:S02]  /*4220*/  ISETP.GT.U32.AND.EX P2, PT, R23, R4, PT, P1 ;  /* 0x000000041700720c */ /* 0x000fe40003f44110 */
[----:B------:R-:W-:Y:S02]  /*4230*/  ISETP.LE.U32.AND P1, PT, R6, 0x1, PT ;  /* 0x000000010600780c */ /* 0x000fe40003f23070 */
[----:B------:R-:W-:-:S04]  /*4240*/  IADD3.X R6, PT, PT, ~R4, UR7, RZ, P3, !PT ;  /* 0x0000000704067c10 */ /* 0x000fc80009ffe5ff */
        /* <DEDUP_REMOVED lines=23> */
.L_x_42:
        /* <DEDUP_REMOVED lines=30> */
.L_x_50:
        /* <DEDUP_REMOVED lines=17> */
.L_x_49:
        /* <DEDUP_REMOVED lines=35> */
.L_x_51:
        /* <DEDUP_REMOVED lines=21> */
.L_x_53:
        /* <DEDUP_REMOVED lines=17> */
.L_x_52:
        /* <DEDUP_REMOVED lines=29> */
.L_x_41:
[----:B------:R-:W1:Y:S01]  /*4d10*/  LDC.64 R10, c[0x0][0x380] ;  /* 0x0000e000ff0a7b82 */ /* 0x000e620000000a00 */
[----:B------:R-:W-:Y:S01]  /*4d20*/  IMAD.U32 R4, RZ, RZ, UR7 ;  /* 0x00000007ff047e24 */ /* 0x000fe2000f8e00ff */
[----:B------:R-:W-:Y:S01]  /*4d30*/  ISETP.LT.U32.AND P0, PT, RZ, UR6, PT ;  /* 0x00000006ff007c0c */ /* 0x000fe2000bf01070 */
[----:B0-----:R-:W-:Y:S01]  /*4d40*/  IMAD.MOV.U32 R9, RZ, RZ, RZ ;  /* 0x000000ffff097224 */ /* 0x001fe200078e00ff */
[----:B------:R0:W-:Y:S02]  /*4d50*/  STG.E desc[UR10][R2.64], R5 ;  /* 0x0000000502007986 */ /* 0x0001e4000c10190a */
[----:B------:R-:W-:Y:S01]  /*4d60*/  ISETP.GT.U32.AND.EX P0, PT, R4, RZ, PT, P0 ;  /* 0x000000ff0400720c */ /* 0x000fe20003f04100 */
[----:B------:R-:W-:Y:S01]  /*4d70*/  IMAD.MOV.U32 R4, RZ, RZ, RZ ;  /* 0x000000ffff047224 */ /* 0x000fe200078e00ff */
[----:B------:R-:W2:Y:S11]  /*4d80*/  LDC.64 R6, c[0x0][0x388] ;  /* 0x0000e200ff067b82 */ /* 0x000eb60000000a00 */
[----:B-1----:R-:W-:-:S05]  /*4d90*/  @!P0 IADD3 R10, P1, PT, R9, R10, RZ ;  /* 0x0000000a090a8210 */ /* 0x002fca0007f3e0ff */
        /* <DEDUP_REMOVED lines=10> */
[----:B------:R-:W1:Y:S01]  /*4e40*/  LDC.64 R6, c[0x0][0x380] ;  /* 0x0000e000ff067b82 */ /* 0x000e620000000a00 */
[----:B------:R-:W-:Y:S02]  /*4e50*/  ISETP.LE.U32.AND P2, PT, R8, 0x3, PT ;  /* 0x000000030800780c */ /* 0x000fe40003f43070 */
[----:B------:R-:W-:Y:S02]  /*4e60*/  ISETP.GT.U32.AND.EX P1, PT, R15, R4, PT, P1 ;  /* 0x000000040f00720c */ /* 0x000fe40003f24110 */
[----:B------:R-:W-:-:S04]  /*4e70*/  IADD3.X R8, PT, PT, ~R4, UR7, RZ, P3, !PT ;  /* 0x0000000704087c10 */ /* 0x000fc80009ffe5ff */
[----:B------:R-:W-:Y:S01]  /*4e80*/  ISETP.LE.U32.OR.EX P1, PT, R8, RZ, !P1, P2 ;  /* 0x000000ff0800720c */ /* 0x000fe20004f23520 */
[----:B---3--:R0:W-:-:S12]  /*4e90*/  @!P0 STG.E.U8 desc[UR10][R10.64], R13 ;  /* 0x0000000d0a008986 */ /* 0x0081d8000c10110a */
[----:B-1----:R-:W-:Y:S05]  /*4ea0*/  @P1 BRA `(.L_x_54) ;  /* 0x0000000000541947 */ /* 0x002fea0003800000 */
[----:B------:R-:W-:Y:S01]  /*4eb0*/  UIADD3 UR5, UP0, UPT, UR6, -0x3, URZ ;  /* 0xfffffffd06057890 */ /* 0x000fe2000ff1e0ff */
[----:B------:R-:W-:Y:S01]  /*4ec0*/  PLOP3.LUT P0, PT, PT, PT, PT, 0x8, 0x80 ;  /* 0x000000000080781c */ /* 0x000fe20003f0e170 */
[----:B------:R-:W1:Y:S02]  /*4ed0*/  LDCU.128 UR16, c[0x0][0x380] ;  /* 0x00007000ff1077ac */ /* 0x000e640008000c00 */
[----:B------:R-:W-:-:S12]  /*4ee0*/  UIADD3.X UR8, UPT, UPT, UR7, -0x1, URZ, UP0, !UPT ;  /* 0xffffffff07087890 */ /* 0x000fd800087fe4ff */
.L_x_55:
        /* <DEDUP_REMOVED lines=17> */
.L_x_54:
        /* <DEDUP_REMOVED lines=13> */
[----:B------:R-:W3:Y:S01]  /*50d0*/  @!P1 LDG.E.U8 R15, desc[UR10][R6.64+0x1] ;  /* 0x0000010a060f9981 */ /* 0x000ee2000c1e1100 */
[----:B------:R-:W-:Y:S02]  /*50e0*/  @!P1 IADD3 R9, P2, PT, R9, 0x2, RZ ;  /* 0x0000000209099810 */ /* 0x000fe40007f5e0ff */
[----:B------:R-:W-:-:S03]  /*50f0*/  @!P1 PLOP3.LUT P0, PT, PT, PT, PT, 0x8, 0x80 ;  /* 0x000000000080981c */ /* 0x000fc60003f0e170 */
[----:B------:R-:W-:Y:S01]  /*5100*/  @!P1 IMAD.X R4, RZ, RZ, R4, P2 ;  /* 0x000000ffff049224 */ /* 0x000fe200010e0604 */
[----:B---3--:R2:W-:Y:S01]  /*5110*/  @!P1 STG.E.U8 desc[UR10][R10.64+0x1], R15 ;  /* 0x0000010f0a009986 */ /* 0x0085e2000c10110a */
[----:B------:R-:W-:-:S04]  /*5120*/  ISETP.LT.U32.AND P1, PT, R9, UR6, PT ;  /* 0x0000000609007c0c */ /* 0x000fc8000bf21070 */
[----:B------:R-:W-:-:S13]  /*5130*/  ISETP.LT.U32.OR.EX P0, PT, R4, UR7, P0, P1 ;  /* 0x0000000704007c0c */ /* 0x000fda0008701510 */
[----:B--2---:R-:W-:Y:S05]  /*5140*/  @!P0 BRA `(.L_x_48) ;  /* 0x00000000001c8947 */ /* 0x004fea0003800000 */
[----:B------:R-:W0:Y:S02]  /*5150*/  LDCU.128 UR16, c[0x0][0x380] ;  /* 0x00007000ff1077ac */ /* 0x000e240008000c00 */
[----:B0-----:R-:W-:-:S04]  /*5160*/  IADD3 R6, P0, PT, R9, UR16, RZ ;  /* 0x0000001009067c10 */ /* 0x001fc8000ff1e0ff */
[----:B------:R-:W-:-:S06]  /*5170*/  IADD3.X R7, PT, PT, R4, UR17, RZ, P0, !PT ;  /* 0x0000001104077c10 */ /* 0x000fcc00087fe4ff */
[----:B------:R-:W2:Y:S01]  /*5180*/  LDG.E.U8 R7, desc[UR10][R6.64] ;  /* 0x0000000a06077981 */ /* 0x000ea2000c1e1100 */
[----:B------:R-:W-:-:S04]  /*5190*/  IADD3 R8, P0, PT, R9, UR18, RZ ;  /* 0x0000001209087c10 */ /* 0x000fc8000ff1e0ff */
[----:B------:R-:W-:-:S05]  /*51a0*/  IADD3.X R9, PT, PT, R4, UR19, RZ, P0, !PT ;  /* 0x0000001304097c10 */ /* 0x000fca00087fe4ff */
[----:B--2---:R2:W-:Y:S04]  /*51b0*/  STG.E.U8 desc[UR10][R8.64], R7 ;  /* 0x0000000708007986 */ /* 0x0045e8000c10110a */
.L_x_48:
[----:B------:R-:W-:-:S05]  /*51c0*/  VIADD R0, R0, 0x1 ;  /* 0x0000000100007836 */ /* 0x000fca0000000000 */
[----:B------:R-:W-:-:S13]  /*51d0*/  ISETP.NE.AND P0, PT, R0, UR12, PT ;  /* 0x0000000c00007c0c */ /* 0x000fda000bf05270 */
[----:B------:R-:W-:Y:S05]  /*51e0*/  @!P0 EXIT ;  /* 0x000000000000894d */ /* 0x000fea0003800000 */
[----:B------:R-:W-:Y:S01]  /*51f0*/  UIADD3 UR4, UPT, UPT, UR4, 0x1, URZ ;  /* 0x0000000104047890 */ /* 0x000fe2000fffe0ff */
[----:B------:R-:W-:Y:S11]  /*5200*/  BRA `(.L_x_56) ;  /* 0xffffffe800087947 */ /* 0x000ff6000383ffff */
.L_x_1:
[----:B------:R-:W-:Y:S01]  /*5210*/  FSEL R5, RZ, 20, P3 ;  /* 0x41a00000ff057808 */ /* 0x000fe20001800000 */
[----:B------:R-:W-:Y:S01]  /*5220*/  UIADD3 UR5, UPT, UPT, UR5, -0x2, URZ ;  /* 0xfffffffe05057890 */ /* 0x000fe2000fffe0ff */
[----:B------:R-:W-:Y:S02]  /*5230*/  UMOV UR4, URZ ;  /* 0x000000ff00047c82 */ /* 0x000fe40008000000 */
[----:B------:R-:W-:Y:S01]  /*5240*/  FSEL R5, R5, RZ, !P4 ;  /* 0x000000ff05057208 */ /* 0x000fe20006000000 */
[----:B------:R-:W-:-:S12]  /*5250*/  ULOP3.LUT UR5, UR5, 0xfffffffc, URZ, 0xc0, !UPT ;  /* 0xfffffffc05057892 */ /* 0x000fd8000f8ec0ff */
.L_x_82:
[----:B------:R-:W-:-:S09]  /*5260*/  UISETP.NE.AND UP0, UPT, UR4, URZ, UPT ;  /* 0x000000ff0400728c */ /* 0x000fd2000bf05270 */
[----:B012---:R-:W-:Y:S05]  /*5270*/  BRA.U UP0, `(.L_x_57) ;  /* 0x00000005003c7547 */ /* 0x007fea000b800000 */
[----:B------:R-:W0:Y:S01]  /*5280*/  LDCU UR6, c[0x0][0x39c] ;  /* 0x00007380ff0677ac */ /* 0x000e220008000800 */
[----:B------:R-:W1:Y:S01]  /*5290*/  LDC.64 R10, c[0x0][0x380] ;  /* 0x0000e000ff0a7b82 */ /* 0x000e620000000a00 */
[----:B------:R-:W-:Y:S01]  /*52a0*/  IMAD.MOV.U32 R9, RZ, RZ, RZ ;  /* 0x000000ffff097224 */ /* 0x000fe200078e00ff */
[----:B------:R2:W-:Y:S06]  /*52b0*/  STG.E desc[UR10][R2.64], R5 ;  /* 0x0000000502007986 */ /* 0x0005ec000c10190a */
[----:B------:R-:W3:Y:S01]  /*52c0*/  LDC.64 R6, c[0x0][0x388] ;  /* 0x0000e200ff067b82 */ /* 0x000ee20000000a00 */
[----:B0-----:R-:W-:-:S04]  /*52d0*/  UIMAD UR6, UR6, UR6, URZ ;  /* 0x00000006060672a4 */ /* 0x001fc8000f8e02ff */
[----:B------:R-:W-:-:S06]  /*52e0*/  UIMAD.WIDE.U32 UR6, UR6, 0x4, URZ ;  /* 0x00000004060678a5 */ /* 0x000fcc000f8e00ff */
[----:B------:R-:W-:Y:S01]  /*52f0*/  IMAD.U32 R0, RZ, RZ, UR7 ;  /* 0x00000007ff007e24 */ /* 0x000fe2000f8e00ff */
[----:B------:R-:W-:-:S04]  /*5300*/  ISETP.LT.U32.AND P0, PT, RZ, UR6, PT ;  /* 0x00000006ff007c0c */ /* 0x000fc8000bf01070 */
[----:B------:R-:W-:Y:S01]  /*5310*/  ISETP.GT.U32.AND.EX P0, PT, R0, RZ, PT, P0 ;  /* 0x000000ff0000720c */ /* 0x000fe20003f04100 */
[----:B------:R-:W-:-:S12]  /*5320*/  IMAD.MOV.U32 R0, RZ, RZ, RZ ;  /* 0x000000ffff007224 */ /* 0x000fd800078e00ff */
[----:B-1----:R-:W-:-:S05]  /*5330*/  @!P0 IADD3 R10, P1, PT, R9, R10, RZ ;  /* 0x0000000a090a8210 */ /* 0x002fca0007f3e0ff */
[----:B------:R-:W-:-:S05]  /*5340*/  @!P0 IMAD.X R11, R0, 0x1, R11, P1 ;  /* 0x00000001000b8824 */ /* 0x000fca00008e060b */
[----:B------:R3:W4:Y:S01]  /*5350*/  @!P0 LDG.E.U8 R13, desc[UR10][R10.64] ;  /* 0x0000000a0a0d8981 */ /* 0x000722000c1e1100 */
[----:B------:R-:W-:Y:S02]  /*5360*/  IMAD.U32 R15, RZ, RZ, UR7 ;  /* 0x00000007ff0f7e24 */ /* 0x000fe4000f8e00ff */
[----:B------:R-:W-:Y:S01]  /*5370*/  IMAD.U32 R23, RZ, RZ, UR7 ;  /* 0x00000007ff177e24 */ /* 0x000fe2000f8e00ff */
[----:B---3--:R-:W-:Y:S01]  /*5380*/  @!P0 IADD3 R10, P1, PT, R9, R6, RZ ;  /* 0x00000006090a8210 */ /* 0x008fe20007f3e0ff */
        /* <DEDUP_REMOVED lines=8> */
[----:B------:R-:W-:-:S04]  /*5410*/  IADD3.X R4, PT, PT, ~R0, UR7, RZ, P3, !PT ;  /* 0x0000000700047c10 */ /* 0x000fc80009ffe5ff */
[----:B------:R-:W-:Y:S01]  /*5420*/  ISETP.LE.U32.OR.EX P1, PT, R4, RZ, !P1, P2 ;  /* 0x000000ff0400720c */ /* 0x000fe20004f23520 */
[----:B----4-:R2:W-:-:S12]  /*5430*/  @!P0 STG.E.U8 desc[UR10][R10.64], R13 ;  /* 0x0000000d0a008986 */ /* 0x0105d8000c10110a */
[----:B0-----:R-:W-:Y:S05]  /*5440*/  @P1 BRA `(.L_x_58) ;  /* 0x0000000000541947 */ /* 0x001fea0003800000 */
[----:B------:R-:W-:Y:S01]  /*5450*/  UIADD3 UR8, UP0, UPT, UR6, -0x3, URZ ;  /* 0xfffffffd06087890 */ /* 0x000fe2000ff1e0ff */
[----:B------:R-:W-:Y:S01]  /*5460*/  PLOP3.LUT P0, PT, PT, PT, PT, 0x8, 0x80 ;  /* 0x000000000080781c */ /* 0x000fe20003f0e170 */
[----:B------:R-:W0:Y:S02]  /*5470*/  LDCU.128 UR12, c[0x0][0x380] ;  /* 0x00007000ff0c77ac */ /* 0x000e240008000c00 */
[----:B------:R-:W-:-:S12]  /*5480*/  UIADD3.X UR9, UPT, UPT, UR7, -0x1, URZ, UP0, !UPT ;  /* 0xffffffff07097890 */ /* 0x000fd800087fe4ff */
.L_x_59:
[----:B0-2---:R-:W-:-:S04]  /*5490*/  IADD3 R10, P1, PT, R9, UR12, RZ ;  /* 0x0000000c090a7c10 */ /* 0x005fc8000ff3e0ff */
[----:B------:R-:W-:-:S05]  /*54a0*/  IADD3.X R11, PT, PT, R0, UR13, RZ, P1, !PT ;  /* 0x0000000d000b7c10 */ /* 0x000fca0008ffe4ff */
[----:B-1----:R-:W2:Y:S01]  /*54b0*/  LDG.E.U8 R15, desc[UR10][R10.64] ;  /* 0x0000000a0a0f7981 */ /* 0x002ea2000c1e1100 */
[----:B------:R-:W-:-:S04]  /*54c0*/  IADD3 R12, P1, PT, R9, UR14, RZ ;  /* 0x0000000e090c7c10 */ /* 0x000fc8000ff3e0ff */
        /* <DEDUP_REMOVED lines=13> */
.L_x_58:
[C---:B------:R-:W-:Y:S01]  /*55a0*/  ISETP.LT.U32.AND P1, PT, R9.reuse, UR6, PT ;  /* 0x0000000609007c0c */ /* 0x040fe2000bf21070 */
[----:B--2---:R-:W0:Y:S01]  /*55b0*/  LDC.64 R10, c[0x0][0x388] ;  /* 0x0000e200ff0a7b82 */ /* 0x004e220000000a00 */
[----:B------:R-:W-:Y:S02]  /*55c0*/  IADD3 R4, P3, PT, -R9, UR6, RZ ;  /* 0x0000000609047c10 */ /* 0x000fe4000ff7e1ff */
[----:B------:R-:W-:Y:S02]  /*55d0*/  ISETP.GT.U32.AND.EX P2, PT, R23, R0, PT, P1 ;  /* 0x000000001700720c */ /* 0x000fe40003f44110 */
[----:B------:R-:W-:Y:S02]  /*55e0*/  ISETP.LE.U32.AND P1, PT, R4, 0x1, PT ;  /* 0x000000010400780c */ /* 0x000fe40003f23070 */
[----:B------:R-:W-:-:S04]  /*55f0*/  IADD3.X R4, PT, PT, ~R0, UR7, RZ, P3, !PT ;  /* 0x0000000700047c10 */ /* 0x000fc80009ffe5ff */
[----:B------:R-:W-:-:S13]  /*5600*/  ISETP.LE.U32.OR.EX P1, PT, R4, RZ, !P2, P1 ;  /* 0x000000ff0400720c */ /* 0x000fda0005723510 */
[----:B------:R-:W-:-:S05]  /*5610*/  @!P1 IADD3 R6, P2, PT, R9, R6, RZ ;  /* 0x0000000609069210 */ /* 0x000fca0007f5e0ff */
[----:B------:R-:W-:-:S05]  /*5620*/  @!P1 IMAD.X R7, R0, 0x1, R7, P2 ;  /* 0x0000000100079824 */ /* 0x000fca00010e0607 */
[----:B-1----:R-:W2:Y:S01]  /*5630*/  @!P1 LDG.E.U8 R13, desc[UR10][R6.64] ;  /* 0x0000000a060d9981 */ /* 0x002ea2000c1e1100 */
        /* <DEDUP_REMOVED lines=19> */
.L_x_57:
[----:B------:R-:W-:-:S09]  /*5770*/  UISETP.NE.AND UP0, UPT, UR4, 0x1, UPT ;  /* 0x000000010400788c */ /* 0x000fd2000bf05270 */
[----:B------:R-:W-:Y:S05]  /*5780*/  BRA.U UP0, `(.L_x_61) ;  /* 0x0000001500187547 */ /* 0x000fea000b800000 */
[----:B------:R-:W-:-:S05]  /*5790*/  UMOV UR8, 0x1 ;  /* 0x0000000100087882 */ /* 0x000fca0000000000 */
.L_x_66:
[----:B0-----:R-:W0:Y:S01]  /*57a0*/  LDCU UR14, c[0x0][0x39c] ;  /* 0x00007380ff0e77ac */ /* 0x001e220008000800 */
[----:B------:R-:W-:Y:S01]  /*57b0*/  IMAD.MOV.U32 R0, RZ, RZ, 0x1 ;  /* 0x00000001ff007424 */ /* 0x000fe200078e00ff */
[----:B0-----:R-:W-:Y:S02]  /*57c0*/  UIADD3 UR7, UPT, UPT, UR14, -0x3, URZ ;  /* 0xfffffffd0e077890 */ /* 0x001fe4000fffe0ff */
[----:B------:R-:W-:Y:S02]  /*57d0*/  UIMAD UR12, UR8, UR14, URZ ;  /* 0x0000000e080c72a4 */ /* 0x000fe4000f8e02ff */
[----:B------:R-:W-:Y:S02]  /*57e0*/  UISETP.GE.U32.AND UP1, UPT, UR7, 0x3, UPT ;  /* 0x000000030700788c */ /* 0x000fe4000bf26070 */
[----:B------:R-:W-:Y:S02]  /*57f0*/  UIADD3 UR6, UPT, UPT, -UR14, URZ, URZ ;  /* 0x000000ff0e067290 */ /* 0x000fe4000fffe1ff */
[----:B------:R-:W-:-:S02]  /*5800*/  UIADD3 UR13, UPT, UPT, UR12, UR14, URZ ;  /* 0x0000000e0c0d7290 */ /* 0x000fc4000fffe0ff */
[----:B------:R-:W-:Y:S02]  /*5810*/  UIADD3 UR8, UPT, UPT, UR8, 0x1, URZ ;  /* 0x0000000108087890 */ /* 0x000fe4000fffe0ff */
[----:B------:R-:W-:Y:S02]  /*5820*/  ULEA UR6, UR6, UR13, 0x1 ;  /* 0x0000000d06067291 */ /* 0x000fe4000f8e08ff */
[----:B------:R-:W-:Y:S01]  /*5830*/  UISETP.NE.AND UP0, UPT, UR8, UR14, UPT ;  /* 0x0000000e0800728c */ /* 0x000fe2000bf05270 */
[----:B-1----:R-:W-:Y:S10]  /*5840*/  BRA.U !UP1, `(.L_x_62) ;  /* 0x0000000509287547 */ /* 0x002ff4000b800000 */
[----:B------:R-:W-:-:S07]  /*5850*/  IMAD.MOV.U32 R0, RZ, RZ, 0x1 ;  /* 0x00000001ff007424 */ /* 0x000fce00078e00ff */
.L_x_63:
[----:B------:R-:W0:Y:S01]  /*5860*/  LDC.64 R16, c[0x0][0x388] ;  /* 0x0000e200ff107b82 */ /* 0x000e220000000a00 */
[C---:B------:R-:W-:Y:S01]  /*5870*/  VIADD R19, R0.reuse, UR12 ;  /* 0x0000000c00137c36 */ /* 0x040fe20008000000 */
[C---:B------:R-:W-:Y:S01]  /*5880*/  IADD3 R4, P0, PT, R0.reuse, UR12, RZ ;  /* 0x0000000c00047c10 */ /* 0x040fe2000ff1e0ff */
[----:B------:R-:W-:Y:S02]  /*5890*/  VIADD R11, R0, UR6 ;  /* 0x00000006000b7c36 */ /* 0x000fe40008000000 */
[C---:B------:R-:W-:Y:S02]  /*58a0*/  VIADD R23, R19.reuse, UR14 ;  /* 0x0000000e13177c36 */ /* 0x040fe40008000000 */
[----:B------:R-:W-:Y:S01]  /*58b0*/  IMAD.X R9, RZ, RZ, RZ, P0 ;  /* 0x000000ffff097224 */ /* 0x000fe200000e06ff */
[----:B------:R-:W1:Y:S01]  /*58c0*/  LDC.64 R12, c[0x0][0x388] ;  /* 0x0000e200ff0c7b82 */ /* 0x000e620000000a00 */
[C---:B------:R-:W-:Y:S02]  /*58d0*/  IMAD.SHL.U32 R15, R4.reuse, 0x4, RZ ;  /* 0x00000004040f7824 */ /* 0x040fe400078e00ff */
[----:B------:R-:W-:Y:S01]  /*58e0*/  VIADD R7, R19, 0xffffffff ;  /* 0xffffffff13077836 */ /* 0x000fe20000000000 */
[----:B------:R-:W-:Y:S01]  /*58f0*/  SHF.L.U64.HI R4, R4, 0x2, R9 ;  /* 0x0000000204047819 */ /* 0x000fe20000010209 */
[----:B0-----:R-:W-:-:S04]  /*5900*/  IMAD.WIDE.U32 R22, R23, 0x4, R16 ;  /* 0x0000000417167825 */ /* 0x001fc800078e0010 */
[--C-:B------:R-:W-:Y:S02]  /*5910*/  IMAD.WIDE R10, R11, 0x4, R16.reuse ;  /* 0x000000040b0a7825 */ /* 0x100fe400078e0210 */
[----:B------:R-:W2:Y:S01]  /*5920*/  LDG.E R22, desc[UR10][R22.64] ;  /* 0x0000000a16167981 */ /* 0x000ea2000c1e1900 */
[----:B-1----:R-:W-:Y:S01]  /*5930*/  IADD3 R8, P0, PT, R15, R12, RZ ;  /* 0x0000000c0f087210 */ /* 0x002fe20007f1e0ff */
[----:B------:R-:W-:Y:S02]  /*5940*/  IMAD.WIDE R6, R7, 0x4, R16 ;  /* 0x0000000407067825 */ /* 0x000fe400078e0210 */
[----:B------:R-:W2:Y:S02]  /*5950*/  LDG.E R25, desc[UR10][R10.64] ;  /* 0x0000000a0a197981 */ /* 0x000ea4000c1e1900 */
[----:B------:R-:W-:Y:S02]  /*5960*/  IMAD.X R9, R4, 0x1, R13, P0 ;  /* 0x0000000104097824 */ /* 0x000fe400000e060d */
[----:B------:R-:W3:Y:S01]  /*5970*/  LDG.E R14, desc[UR10][R6.64] ;  /* 0x0000000a060e7981 */ /* 0x000ee2000c1e1900 */
[----:B------:R-:W-:-:S02]  /*5980*/  IMAD.WIDE.U32 R20, R19, 0x4, R16 ;  /* 0x0000000413147825 */ /* 0x000fc400078e0010 */
[----:B------:R-:W0:Y:S01]  /*5990*/  LDC.64 R16, c[0x0][0x380] ;  /* 0x0000e000ff107b82 */ /* 0x000e220000000a00 */
[----:B------:R-:W4:Y:S04]  /*59a0*/  LDG.E R27, desc[UR10][R8.64+0x4] ;  /* 0x0000040a081b7981 */ /* 0x000f28000c1e1900 */
[----:B------:R-:W5:Y:S01]  /*59b0*/  LDG.E R20, desc[UR10][R20.64] ;  /* 0x0000000a14147981 */ /* 0x000f62000c1e1900 */
[----:B0-----:R-:W-:Y:S02]  /*59c0*/  IMAD.WIDE.U32 R18, R19, 0x4, R16 ;  /* 0x0000000413127825 */ /* 0x001fe400078e0010 */
[----:B------:R-:W0:Y:S02]  /*59d0*/  LDC.64 R16, c[0x0][0x380] ;  /* 0x0000e000ff107b82 */ /* 0x000e240000000a00 */
[----:B--2---:R-:W-:Y:S01]  /*59e0*/  FADD R25, R22, R25 ;  /* 0x0000001916197221 */ /* 0x004fe20000000000 */
[----:B------:R-:W-:-:S03]  /*59f0*/  IADD3 R22, P0, PT, R0, UR13, RZ ;  /* 0x0000000d00167c10 */ /* 0x000fc6000ff1e0ff */
[----:B---3--:R-:W-:-:S04]  /*5a00*/  FADD R14, R25, R14 ;  /* 0x0000000e190e7221 */ /* 0x008fc80000000000 */
[----:B----4-:R-:W-:Y:S01]  /*5a10*/  FADD R27, R14, R27 ;  /* 0x0000001b0e1b7221 */ /* 0x010fe20000000000 */
[----:B------:R-:W-:Y:S01]  /*5a20*/  IMAD.X R14, RZ, RZ, RZ, P0 ;  /* 0x000000ffff0e7224 */ /* 0x000fe200000e06ff */
[----:B------:R-:W-:Y:S02]  /*5a30*/  LEA R12, P0, R22, R12, 0x2 ;  /* 0x0000000c160c7211 */ /* 0x000fe400078010ff */
[----:B-----5:R-:W-:Y:S02]  /*5a40*/  FFMA R27, R20, -4, R27 ;  /* 0xc0800000141b7823 */ /* 0x020fe4000000001b */
[----:B------:R-:W-:Y:S02]  /*5a50*/  LEA.HI.X R13, R22, R13, R14, 0x2, P0 ;  /* 0x0000000d160d7211 */ /* 0x000fe400000f140e */
[----:B------:R-:W-:-:S05]  /*5a60*/  FFMA R27, R27, 0.0012500000884756445885, R20 ;  /* 0x3aa3d70b1b1b7823 */ /* 0x000fca0000000014 */
[----:B------:R1:W-:Y:S04]  /*5a70*/  STG.E desc[UR10][R18.64], R27 ;  /* 0x0000001b12007986 */ /* 0x0003e8000c10190a */
[----:B------:R-:W2:Y:S04]  /*5a80*/  LDG.E R20, desc[UR10][R12.64+0x4] ;  /* 0x0000040a0c147981 */ /* 0x000ea8000c1e1900 */
[----:B------:R-:W2:Y:S04]  /*5a90*/  LDG.E R21, desc[UR10][R10.64+0x4] ;  /* 0x0000040a0a157981 */ /* 0x000ea8000c1e1900 */
[----:B------:R-:W3:Y:S04]  /*5aa0*/  LDG.E R23, desc[UR10][R6.64+0x4] ;  /* 0x0000040a06177981 */ /* 0x000ee8000c1e1900 */
[----:B------:R-:W4:Y:S04]  /*5ab0*/  LDG.E R25, desc[UR10][R8.64+0x8] ;  /* 0x0000080a08197981 */ /* 0x000f28000c1e1900 */
[----:B------:R-:W5:Y:S01]  /*5ac0*/  LDG.E R14, desc[UR10][R8.64+0x4] ;  /* 0x0000040a080e7981 */ /* 0x000f62000c1e1900 */
[----:B0-----:R-:W-:-:S05]  /*5ad0*/  IADD3 R16, P0, PT, R15, R16, RZ ;  /* 0x000000100f107210 */ /* 0x001fca0007f1e0ff */
[----:B------:R-:W-:Y:S02]  /*5ae0*/  IMAD.X R17, R4, 0x1, R17, P0 ;  /* 0x0000000104117824 */ /* 0x000fe400000e0611 */
[----:B--2---:R-:W-:-:S04]  /*5af0*/  FADD R20, R20, R21 ;  /* 0x0000001514147221 */ /* 0x004fc80000000000 */
[----:B---3--:R-:W-:-:S04]  /*5b00*/  FADD R20, R20, R23 ;  /* 0x0000001714147221 */ /* 0x008fc80000000000 */
[----:B----4-:R-:W-:-:S04]  /*5b10*/  FADD R25, R20, R25 ;  /* 0x0000001914197221 */ /* 0x010fc80000000000 */
[----:B-----5:R-:W-:-:S04]  /*5b20*/  FFMA R25, R14, -4, R25 ;  /* 0xc08000000e197823 */ /* 0x020fc80000000019 */
[----:B------:R-:W-:-:S05]  /*5b30*/  FFMA R25, R25, 0.0012500000884756445885, R14 ;  /* 0x3aa3d70b19197823 */ /* 0x000fca000000000e */
[----:B------:R0:W-:Y:S04]  /*5b40*/  STG.E desc[UR10][R16.64+0x4], R25 ;  /* 0x0000041910007986 */ /* 0x0001e8000c10190a */
[----:B------:R-:W2:Y:S04]  /*5b50*/  LDG.E R14, desc[UR10][R12.64+0x8] ;  /* 0x0000080a0c0e7981 */ /* 0x000ea8000c1e1900 */
[----:B------:R-:W2:Y:S04]  /*5b60*/  LDG.E R15, desc[UR10][R10.64+0x8] ;  /* 0x0000080a0a0f7981 */ /* 0x000ea8000c1e1900 */
[----:B-1----:R-:W3:Y:S04]  /*5b70*/  LDG.E R19, desc[UR10][R6.64+0x8] ;  /* 0x0000080a06137981 */ /* 0x002ee8000c1e1900 */
[----:B------:R-:W4:Y:S04]  /*5b80*/  LDG.E R21, desc[UR10][R8.64+0xc] ;  /* 0x00000c0a08157981 */ /* 0x000f28000c1e1900 */
[----:B------:R-:W5:Y:S01]  /*5b90*/  LDG.E R4, desc[UR10][R8.64+0x8] ;  /* 0x0000080a08047981 */ /* 0x000f62000c1e1900 */
        /* <DEDUP_REMOVED lines=8> */
[----:B------:R-:W3:Y:S04]  /*5c20*/  LDG.E R7, desc[UR10][R6.64+0xc] ;  /* 0x00000c0a06077981 */ /* 0x000ee8000c1e1900 */
[----:B------:R-:W4:Y:S04]  /*5c30*/  LDG.E R15, desc[UR10][R8.64+0x10] ;  /* 0x0000100a080f7981 */ /* 0x000f28000c1e1900 */
[----:B------:R-:W5:Y:S01]  /*5c40*/  LDG.E R4, desc[UR10][R8.64+0xc] ;  /* 0x00000c0a08047981 */ /* 0x000f62000c1e1900 */
[----:B--2---:R-:W-:-:S04]  /*5c50*/  FADD R14, R12, R11 ;  /* 0x0000000b0c0e7221 */ /* 0x004fc80000000000 */
[----:B---3--:R-:W-:-:S04]  /*5c60*/  FADD R14, R14, R7 ;  /* 0x000000070e0e7221 */ /* 0x008fc80000000000 */
[----:B----4-:R-:W-:-:S04]  /*5c70*/  FADD R15, R14, R15 ;  /* 0x0000000f0e0f7221 */ /* 0x010fc80000000000 */
[----:B-----5:R-:W-:-:S04]  /*5c80*/  FFMA R15, R4, -4, R15 ;  /* 0xc0800000040f7823 */ /* 0x020fc8000000000f */
[----:B------:R-:W-:Y:S01]  /*5c90*/  FFMA R15, R15, 0.0012500000884756445885, R4 ;  /* 0x3aa3d70b0f0f7823 */ /* 0x000fe20000000004 */
[C---:B------:R-:W-:Y:S02]  /*5ca0*/  VIADD R4, R0.reuse, 0x3 ;  /* 0x0000000300047836 */ /* 0x040fe40000000000 */
[----:B------:R-:W-:Y:S02]  /*5cb0*/  VIADD R0, R0, 0x4 ;  /* 0x0000000400007836 */ /* 0x000fe40000000000 */
[----:B------:R0:W-:Y:S01]  /*5cc0*/  STG.E desc[UR10][R16.64+0xc], R15 ;  /* 0x00000c0f10007986 */ /* 0x0001e2000c10190a */
[----:B------:R-:W-:-:S13]  /*5cd0*/  ISETP.NE.AND P0, PT, R4, UR5, PT ;  /* 0x0000000504007c0c */ /* 0x000fda000bf05270 */
[----:B0-----:R-:W-:Y:S05]  /*5ce0*/  @P0 BRA `(.L_x_63) ;  /* 0xfffffff800dc0947 */ /* 0x001fea000383ffff */
.L_x_62:
[----:B------:R-:W-:-:S04]  /*5cf0*/  UIADD3 UR7, UPT, UPT, UR14, -0x2, URZ ;  /* 0xfffffffe0e077890 */ /* 0x000fc8000fffe0ff */
[----:B------:R-:W-:-:S09]  /*5d00*/  ULOP3.LUT UP1, URZ, UR7, 0x3, URZ, 0xc0, !UPT ;  /* 0x0000000307ff7892 */ /* 0x000fd2000f82c0ff */
[----:B------:R-:W-:Y:S05]  /*5d10*/  BRA.U !UP1, `(.L_x_64) ;  /* 0x0000000509507547 */ /* 0x000fea000b800000 */
[----:B------:R-:W0:Y:S01]  /*5d20*/  LDCU UR7, c[0x0][0x39c] ;  /* 0x00007380ff0777ac */ /* 0x000e220008000800 */
[----:B------:R-:W-:-:S04]  /*5d30*/  ULOP3.LUT UR9, UR14, 0x1, URZ, 0xc0, !UPT ;  /* 0x000000010e097892 */ /* 0x000fc8000f8ec0ff */
[----:B------:R-:W-:Y:S02]  /*5d40*/  UISETP.NE.U32.AND UP2, UPT, UR9, 0x1, UPT ;  /* 0x000000010900788c */ /* 0x000fe4000bf45070 */
[----:B0-----:R-:W-:-:S04]  /*5d50*/  ULOP3.LUT UR7, UR7, 0x3, URZ, 0xc0, !UPT ;  /* 0x0000000307077892 */ /* 0x001fc8000f8ec0ff */
[----:B------:R-:W-:-:S04]  /*5d60*/  ULOP3.LUT UR7, UR7, 0x2, URZ, 0x3c, !UPT ;  /* 0x0000000207077892 */ /* 0x000fc8000f8e3cff */
[----:B------:R-:W-:-:S04]  /*5d70*/  UIADD3 UR7, UPT, UPT, UR7, -0x1, URZ ;  /* 0xffffffff07077890 */ /* 0x000fc8000fffe0ff */
[----:B------:R-:W-:-:S09]  /*5d80*/  UISETP.NE.AND UP1, UPT, UR7, URZ, UPT ;  /* 0x000000ff0700728c */ /* 0x000fd2000bf25270 */
[----:B------:R-:W-:Y:S05]  /*5d90*/  BRA.U !UP1, `(.L_x_65) ;  /* 0x0000000109c07547 */ /* 0x000fea000b800000 */
        /* <DEDUP_REMOVED lines=39> */
[----:B0-----:R-:W-:Y:S01]  /*6010*/  IADD3 R16, P0, PT, R15, R16, RZ ;  /* 0x000000100f107210 */ /* 0x001fe20007f1e0ff */
[----:B------:R-:W-:-:S04]  /*6020*/  VIADD R0, R0, 0x2 ;  /* 0x0000000200007836 */ /* 0x000fc80000000000 */
[----:B------:R-:W-:Y:S02]  /*6030*/  IMAD.X R17, R4, 0x1, R17, P0 ;  /* 0x0000000104117824 */ /* 0x000fe400000e0611 */
[----:B--2---:R-:W-:-:S04]  /*6040*/  FADD R20, R12, R9 ;  /* 0x000000090c147221 */ /* 0x004fc80000000000 */
[----:B---3--:R-:W-:-:S04]  /*6050*/  FADD R20, R20, R7 ;  /* 0x0000000714147221 */ /* 0x008fc80000000000 */
[----:B----4-:R-:W-:-:S04]  /*6060*/  FADD R21, R20, R21 ;  /* 0x0000001514157221 */ /* 0x010fc80000000000 */
[----:B-----5:R-:W-:-:S04]  /*6070*/  FFMA R21, R14, -4, R21 ;  /* 0xc08000000e157823 */ /* 0x020fc80000000015 */
[----:B------:R-:W-:-:S05]  /*6080*/  FFMA R21, R21, 0.0012500000884756445885, R14 ;  /* 0x3aa3d70b15157823 */ /* 0x000fca000000000e */
[----:B------:R1:W-:Y:S02]  /*6090*/  STG.E desc[UR10][R16.64+0x4], R21 ;  /* 0x0000041510007986 */ /* 0x0003e4000c10190a */
.L_x_65:
[----:B------:R-:W-:Y:S05]  /*60a0*/  BRA.U UP2, `(.L_x_64) ;  /* 0x00000001026c7547 */ /* 0x000fea000b800000 */
[----:B------:R-:W0:Y:S01]  /*60b0*/  LDC.64 R8, c[0x0][0x388] ;  /* 0x0000e200ff087b82 */ /* 0x000e220000000a00 */
[C---:B------:R-:W-:Y:S02]  /*60c0*/  VIADD R11, R0.reuse, UR12 ;  /* 0x0000000c000b7c36 */ /* 0x040fe40008000000 */
[C---:B------:R-:W-:Y:S01]  /*60d0*/  VIADD R15, R0.reuse, UR6 ;  /* 0x00000006000f7c36 */ /* 0x040fe20008000000 */
[----:B------:R-:W-:Y:S01]  /*60e0*/  IADD3 R0, P0, PT, R0, UR12, RZ ;  /* 0x0000000c00007c10 */ /* 0x000fe2000ff1e0ff */
[C---:B------:R-:W-:Y:S02]  /*60f0*/  VIADD R13, R11.reuse, UR14 ;  /* 0x0000000e0b0d7c36 */ /* 0x040fe40008000000 */
[----:B-1----:R-:W-:Y:S01]  /*6100*/  VIADD R17, R11, 0xffffffff ;  /* 0xffffffff0b117836 */ /* 0x002fe20000000000 */
[----:B------:R-:W1:Y:S01]  /*6110*/  LDC.64 R6, c[0x0][0x388] ;  /* 0x0000e200ff067b82 */ /* 0x000e620000000a00 */
[----:B------:R-:W-:-:S07]  /*6120*/  IMAD.X R4, RZ, RZ, RZ, P0 ;  /* 0x000000ffff047224 */ /* 0x000fce00000e06ff */
[----:B------:R-:W2:Y:S01]  /*6130*/  LDC.64 R18, c[0x0][0x380] ;  /* 0x0000e000ff127b82 */ /* 0x000ea20000000a00 */
[----:B0-----:R-:W-:-:S04]  /*6140*/  IMAD.WIDE R14, R15, 0x4, R8 ;  /* 0x000000040f0e7825 */ /* 0x001fc800078e0208 */
[--C-:B------:R-:W-:Y:S02]  /*6150*/  IMAD.WIDE.U32 R12, R13, 0x4, R8.reuse ;  /* 0x000000040d0c7825 */ /* 0x100fe400078e0008 */
[----:B------:R-:W3:Y:S02]  /*6160*/  LDG.E R15, desc[UR10][R14.64] ;  /* 0x0000000a0e0f7981 */ /* 0x000ee4000c1e1900 */
[----:B------:R-:W-:Y:S01]  /*6170*/  IMAD.WIDE R16, R17, 0x4, R8 ;  /* 0x0000000411107825 */ /* 0x000fe200078e0208 */
[C---:B-1----:R-:W-:Y:S01]  /*6180*/  LEA R6, P0, R0.reuse, R6, 0x2 ;  /* 0x0000000600067211 */ /* 0x042fe200078010ff */
[----:B------:R-:W3:Y:S03]  /*6190*/  LDG.E R12, desc[UR10][R12.64] ;  /* 0x0000000a0c0c7981 */ /* 0x000ee6000c1e1900 */
[----:B------:R-:W-:Y:S01]  /*61a0*/  LEA.HI.X R7, R0, R7, R4, 0x2, P0 ;  /* 0x0000000700077211 */ /* 0x000fe200000f1404 */
[----:B------:R-:W4:Y:S01]  /*61b0*/  LDG.E R16, desc[UR10][R16.64] ;  /* 0x0000000a10107981 */ /* 0x000f22000c1e1900 */
[----:B------:R-:W-:-:S03]  /*61c0*/  IMAD.WIDE.U32 R8, R11, 0x4, R8 ;  /* 0x000000040b087825 */ /* 0x000fc600078e0008 */
[----:B------:R-:W5:Y:S04]  /*61d0*/  LDG.E R6, desc[UR10][R6.64+0x4] ;  /* 0x0000040a06067981 */ /* 0x000f68000c1e1900 */
[----:B------:R-:W5:Y:S01]  /*61e0*/  LDG.E R8, desc[UR10][R8.64] ;  /* 0x0000000a08087981 */ /* 0x000f62000c1e1900 */
[----:B--2---:R-:W-:-:S04]  /*61f0*/  IMAD.WIDE.U32 R10, R11, 0x4, R18 ;  /* 0x000000040b0a7825 */ /* 0x004fc800078e0012 */
[----:B---3--:R-:W-:-:S04]  /*6200*/  FADD R15, R12, R15 ;  /* 0x0000000f0c0f7221 */ /* 0x008fc80000000000 */
[----:B----4-:R-:W-:-:S04]  /*6210*/  FADD R15, R15, R16 ;  /* 0x000000100f0f7221 */ /* 0x010fc80000000000 */
[----:B-----5:R-:W-:-:S04]  /*6220*/  FADD R15, R15, R6 ;  /* 0x000000060f0f7221 */ /* 0x020fc80000000000 */
[----:B------:R-:W-:-:S04]  /*6230*/  FFMA R15, R8, -4, R15 ;  /* 0xc0800000080f7823 */ /* 0x000fc8000000000f */
[----:B------:R-:W-:-:S05]  /*6240*/  FFMA R15, R15, 0.0012500000884756445885, R8 ;  /* 0x3aa3d70b0f0f7823 */ /* 0x000fca0000000008 */
[----:B------:R0:W-:Y:S02]  /*6250*/  STG.E desc[UR10][R10.64], R15 ;  /* 0x0000000f0a007986 */ /* 0x0001e4000c10190a */
.L_x_64:
[----:B------:R-:W-:Y:S05]  /*6260*/  BRA.U UP0, `(.L_x_66) ;  /* 0xfffffff5004c7547 */ /* 0x000fea000b83ffff */
[----:B------:R-:W2:Y:S01]  /*6270*/  LDCU UR6, c[0x0][0x39c] ;  /* 0x00007380ff0677ac */ /* 0x000ea20008000800 */
[----:B------:R-:W-:Y:S02]  /*6280*/  IMAD.MOV.U32 R9, RZ, RZ, RZ ;  /* 0x000000ffff097224 */ /* 0x000fe400078e00ff */
[----:B------:R-:W-:Y:S01]  /*6290*/  IMAD.MOV.U32 R4, RZ, RZ, RZ ;  /* 0x000000ffff047224 */ /* 0x000fe200078e00ff */
[----:B--2---:R-:W-:-:S04]  /*62a0*/  UIMAD UR6, UR6, UR6, URZ ;  /* 0x00000006060672a4 */ /* 0x004fc8000f8e02ff */
[----:B------:R-:W-:-:S06]  /*62b0*/  UIMAD.WIDE.U32 UR6, UR6, 0x4, URZ ;  /* 0x00000004060678a5 */ /* 0x000fcc000f8e00ff */
[----:B------:R-:W-:Y:S01]  /*62c0*/  IMAD.U32 R0, RZ, RZ, UR7 ;  /* 0x00000007ff007e24 */ /* 0x000fe2000f8e00ff */
[----:B------:R-:W-:-:S04]  /*62d0*/  ISETP.LT.U32.AND P0, PT, RZ, UR6, PT ;  /* 0x00000006ff007c0c */ /* 0x000fc8000bf01070 */
[----:B------:R-:W-:-:S13]  /*62e0*/  ISETP.GT.U32.AND.EX P0, PT, R0, RZ, PT, P0 ;  /* 0x000000ff0000720c */ /* 0x000fda0003f04100 */
[----:B------:R-:W2:Y:S08]  /*62f0*/  @!P0 LDC.64 R6, c[0x0][0x388] ;  /* 0x0000e200ff068b82 */ /* 0x000eb00000000a00 */
[----:B0-----:R-:W0:Y:S01]  /*6300*/  @!P0 LDC.64 R10, c[0x0][0x390] ;  /* 0x0000e400ff0a8b82 */ /* 0x001e220000000a00 */
[----:B--2---:R-:W-:-:S05]  /*6310*/  @!P0 IADD3 R6, P1, PT, R9, R6, RZ ;  /* 0x0000000609068210 */ /* 0x004fca0007f3e0ff */
[----:B------:R-:W-:-:S06]  /*6320*/  @!P0 IMAD.X R7, R4, 0x1, R7, P1 ;  /* 0x0000000104078824 */ /* 0x000fcc00008e0607 */
[----:B------:R-:W2:Y:S01]  /*6330*/  @!P0 LDG.E.U8 R7, desc[UR10][R6.64] ;  /* 0x0000000a06078981 */ /* 0x000ea2000c1e1100 */
[----:B0-----:R-:W-:Y:S01]  /*6340*/  @!P0 IADD3 R10, P1, PT, R9, R10, RZ ;  /* 0x0000000a090a8210 */ /* 0x001fe20007f3e0ff */
[----:B------:R-:W-:Y:S02]  /*6350*/  @!P0 IMAD.MOV.U32 R9, RZ, RZ, 0x1 ;  /* 0x00000001ff098424 */ /* 0x000fe400078e00ff */
[----:B------:R-:W-:Y:S02]  /*6360*/  IMAD.U32 R13, RZ, RZ, UR7 ;  /* 0x00000007ff0d7e24 */ /* 0x000fe4000f8e00ff */
[----:B------:R-:W-:Y:S01]  /*6370*/  @!P0 IMAD.X R11, R4, 0x1, R11, P1 ;  /* 0x00000001040b8824 */ /* 0x000fe200008e060b */
[C---:B------:R-:W-:Y:S01]  /*6380*/  IADD3 R0, P3, PT, -R9.reuse, UR6, RZ ;  /* 0x0000000609007c10 */ /* 0x040fe2000ff7e1ff */
[----:B------:R-:W-:Y:S01]  /*6390*/  @!P0 IMAD.MOV.U32 R4, RZ, RZ, RZ ;  /* 0x000000ffff048224 */ /* 0x000fe200078e00ff */
[----:B------:R-:W-:Y:S01]  /*63a0*/  ISETP.LT.U32.AND P2, PT, R9, UR6, PT ;  /* 0x0000000609007c0c */ /* 0x000fe2000bf41070 */
[----:B-1----:R-:W-:Y:S01]  /*63b0*/  IMAD.U32 R21, RZ, RZ, UR7 ;  /* 0x00000007ff157e24 */ /* 0x002fe2000f8e00ff */
        /* <DEDUP_REMOVED lines=12> */
.L_x_68:
        /* <DEDUP_REMOVED lines=17> */
.L_x_67:
[C---:B------:R-:W-:Y:S01]  /*6590*/  ISETP.LT.U32.AND P2, PT, R9.reuse, UR6, PT ;  /* 0x0000000609007c0c */ /* 0x040fe2000bf41070 */
[----:B---3--:R-:W1:Y:S01]  /*65a0*/  LDC.64 R12, c[0x0][0x380] ;  /* 0x0000e000ff0c7b82 */ /* 0x008e620000000a00 */
[----:B------:R-:W-:Y:S02]  /*65b0*/  IADD3 R0, P4, PT, -R9, UR6, RZ ;  /* 0x0000000609007c10 */ /* 0x000fe4000ff9e1ff */
[----:B------:R-:W-:Y:S02]  /*65c0*/  ISETP.GT.U32.AND.EX P3, PT, R21, R4, PT, P2 ;  /* 0x000000041500720c */ /* 0x000fe40003f64120 */
[----:B------:R-:W-:Y:S02]  /*65d0*/  ISETP.LE.U32.AND P2, PT, R0, 0x1, PT ;  /* 0x000000010000780c */ /* 0x000fe40003f43070 */
[----:B------:R-:W-:-:S04]  /*65e0*/  IADD3.X R0, PT, PT, ~R4, UR7, RZ, P4, !PT ;  /* 0x0000000704007c10 */ /* 0x000fc8000a7fe5ff */
[----:B------:R-:W-:-:S13]  /*65f0*/  ISETP.LE.U32.OR.EX P2, PT, R0, RZ, !P3, P2 ;  /* 0x000000ff0000720c */ /* 0x000fda0005f43520 */
[----:B0-----:R-:W0:Y:S08]  /*6600*/  @!P2 LDC.64 R10, c[0x0][0x388] ;  /* 0x0000e200ff0aab82 */ /* 0x001e300000000a00 */
        /* <DEDUP_REMOVED lines=15> */
[----:B-1----:R-:W-:-:S05]  /*6700*/  @!P0 IADD3 R12, P4, PT, R7, R12, RZ ;  /* 0x0000000c070c8210 */ /* 0x002fca0007f9e0ff */
[----:B------:R-:W-:Y:S01]  /*6710*/  @!P0 IMAD.X R13, R0, 0x1, R13, P4 ;  /* 0x00000001000d8824 */ /* 0x000fe200020e060d */
[----:B--2---:R0:W-:Y:S01]  /*6720*/  @!P2 STG.E.U8 desc[UR10][R14.64+0x1], R19 ;  /* 0x000001130e00a986 */ /* 0x0041e2000c10110a */
[----:B------:R-:W-:Y:S06]  /*6730*/  @!P1 BRA `(.L_x_69) ;  /* 0x0000000000209947 */ /* 0x000fec0003800000 */
[----:B------:R-:W1:Y:S02]  /*6740*/  LDCU.64 UR8, c[0x0][0x388] ;  /* 0x00007100ff0877ac */ /* 0x000e640008000a00 */
[----:B-1----:R-:W-:-:S04]  /*6750*/  IADD3 R10, P1, PT, R9, UR8, RZ ;  /* 0x00000008090a7c10 */ /* 0x002fc8000ff3e0ff */
[----:B------:R-:W-:Y:S01]  /*6760*/  IADD3.X R11, PT, PT, R4, UR9, RZ, P1, !PT ;  /* 0x00000009040b7c10 */ /* 0x000fe20008ffe4ff */
[----:B------:R-:W1:Y:S05]  /*6770*/  LDCU.64 UR8, c[0x0][0x390] ;  /* 0x00007200ff0877ac */ /* 0x000e6a0008000a00 */
[----:B------:R-:W2:Y:S01]  /*6780*/  LDG.E.U8 R11, desc[UR10][R10.64] ;  /* 0x0000000a0a0b7981 */ /* 0x000ea2000c1e1100 */
[----:B-1----:R-:W-:-:S04]  /*6790*/  IADD3 R8, P1, PT, R9, UR8, RZ ;  /* 0x0000000809087c10 */ /* 0x002fc8000ff3e0ff */
[----:B------:R-:W-:-:S05]  /*67a0*/  IADD3.X R9, PT, PT, R4, UR9, RZ, P1, !PT ;  /* 0x0000000904097c10 */ /* 0x000fca0008ffe4ff */
[----:B--2---:R1:W-:Y:S04]  /*67b0*/  STG.E.U8 desc[UR10][R8.64], R11 ;  /* 0x0000000b08007986 */ /* 0x0043e8000c10110a */
.L_x_69:
[----:B------:R-:W2:Y:S01]  /*67c0*/  @!P0 LDG.E.U8 R13, desc[UR10][R12.64] ;  /* 0x0000000a0c0d8981 */ /* 0x000ea2000c1e1100 */
[----:B-1----:R-:W1:Y:S01]  /*67d0*/  LDC.64 R10, c[0x0][0x388] ;  /* 0x0000e200ff0a7b82 */ /* 0x002e620000000a00 */
[----:B0-----:R-:W-:Y:S02]  /*67e0*/  IMAD.U32 R15, RZ, RZ, UR7 ;  /* 0x00000007ff0f7e24 */ /* 0x001fe4000f8e00ff */
[----:B------:R-:W-:-:S05]  /*67f0*/  IMAD.U32 R23, RZ, RZ, UR7 ;  /* 0x00000007ff177e24 */ /* 0x000fca000f8e00ff */
[----:B------:R-:W0:Y:S01]  /*6800*/  LDC.64 R8, c[0x0][0x380] ;  /* 0x0000e000ff087b82 */ /* 0x000e220000000a00 */
[----:B-1----:R-:W-:Y:S01]  /*6810*/  @!P0 IADD3 R10, P1, PT, R7, R10, RZ ;  /* 0x0000000a070a8210 */ /* 0x002fe20007f3e0ff */
        /* <DEDUP_REMOVED lines=10> */
[----:B0-----:R-:W-:Y:S05]  /*68c0*/  @P1 BRA `(.L_x_70) ;  /* 0x0000000000541947 */ /* 0x001fea0003800000 */
[----:B------:R-:W-:Y:S01]  /*68d0*/  UIADD3 UR8, UP0, UPT, UR6, -0x3, URZ ;  /* 0xfffffffd06087890 */ /* 0x000fe2000ff1e0ff */
[----:B------:R-:W-:Y:S01]  /*68e0*/  PLOP3.LUT P0, PT, PT, PT, PT, 0x8, 0x80 ;  /* 0x000000000080781c */ /* 0x000fe20003f0e170 */
[----:B------:R-:W0:Y:S02]  /*68f0*/  LDCU.128 UR12, c[0x0][0x380] ;  /* 0x00007000ff0c77ac */ /* 0x000e240008000c00 */
[----:B------:R-:W-:-:S12]  /*6900*/  UIADD3.X UR9, UPT, UPT, UR7, -0x1, URZ, UP0, !UPT ;  /* 0xffffffff07097890 */ /* 0x000fd800087fe4ff */
.L_x_71:
        /* <DEDUP_REMOVED lines=17> */
.L_x_70:
[C---:B------:R-:W-:Y:S01]  /*6a20*/  ISETP.LT.U32.AND P1, PT, R7.reuse, UR6, PT ;  /* 0x0000000607007c0c */ /* 0x040fe2000bf21070 */
[----:B-1----:R-:W0:Y:S01]  /*6a30*/  LDC.64 R10, c[0x0][0x388] ;  /* 0x0000e200ff0a7b82 */ /* 0x002e220000000a00 */
        /* <DEDUP_REMOVED lines=27> */
.L_x_61:
[----:B------:R-:W-:-:S05]  /*6bf0*/  UMOV UR8, 0x1 ;  /* 0x0000000100087882 */ /* 0x000fca0000000000 */
.L_x_76:
        /* <DEDUP_REMOVED lines=10> */
[----:B-12---:R-:W-:Y:S10]  /*6ca0*/  BRA.U !UP1, `(.L_x_72) ;  /* 0x0000000509707547 */ /* 0x006ff4000b800000 */
[----:B------:R-:W-:Y:S01]  /*6cb0*/  IMAD.MOV.U32 R0, RZ, RZ, 0x1 ;  /* 0x00000001ff007424 */ /* 0x000fe200078e00ff */
[----:B------:R-:W0:Y:S06]  /*6cc0*/  LDCU.64 UR14, c[0x0][0x390] ;  /* 0x00007200ff0e77ac */ /* 0x000e2c0008000a00 */
.L_x_73:
[----:B-1----:R-:W1:Y:S01]  /*6cd0*/  LDC.64 R20, c[0x0][0x388] ;  /* 0x0000e200ff147b82 */ /* 0x002e620000000a00 */
[C---:B------:R-:W-:Y:S01]  /*6ce0*/  IADD3 R17, P0, PT, R0.reuse, UR9, RZ ;  /* 0x0000000900117c10 */ /* 0x040fe2000ff1e0ff */
[C---:B------:R-:W-:Y:S02]  /*6cf0*/  VIADD R19, R0.reuse, UR9 ;  /* 0x0000000900137c36 */ /* 0x040fe40008000000 */
[----:B------:R-:W-:Y:S02]  /*6d00*/  VIADD R7, R0, UR6 ;  /* 0x0000000600077c36 */ /* 0x000fe40008000000 */
[----:B------:R-:W-:Y:S02]  /*6d10*/  IMAD.X R4, RZ, RZ, RZ, P0 ;  /* 0x000000ffff047224 */ /* 0x000fe400000e06ff */
[----:B------:R-:W2:Y:S01]  /*6d20*/  LDC.64 R8, c[0x0][0x388] ;  /* 0x0000e200ff087b82 */ /* 0x000ea20000000a00 */
[----:B------:R-:W-:Y:S02]  /*6d30*/  VIADD R25, R19, UR12 ;  /* 0x0000000c13197c36 */ /* 0x000fe40008000000 */
[C---:B------:R-:W-:Y:S01]  /*6d40*/  SHF.L.U64.HI R4, R17.reuse, 0x2, R4 ;  /* 0x0000000211047819 */ /* 0x040fe20000010204 */
[----:B------:R-:W-:-:S02]  /*6d50*/  IMAD.SHL.U32 R17, R17, 0x4, RZ ;  /* 0x0000000411117824 */ /* 0x000fc400078e00ff */
[----:B------:R-:W-:Y:S02]  /*6d60*/  VIADD R11, R19, 0xffffffff ;  /* 0xffffffff130b7836 */ /* 0x000fe40000000000 */
[----:B------:R-:W3:Y:S01]  /*6d70*/  LDC.64 R14, c[0x0][0x390] ;  /* 0x0000e400ff0e7b82 */ /* 0x000ee20000000a00 */
[----:B-1----:R-:W-:-:S04]  /*6d80*/  IMAD.WIDE.U32 R24, R25, 0x4, R20 ;  /* 0x0000000419187825 */ /* 0x002fc800078e0014 */
[--C-:B------:R-:W-:Y:S01]  /*6d90*/  IMAD.WIDE R6, R7, 0x4, R20.reuse ;  /* 0x0000000407067825 */ /* 0x100fe200078e0214 */
[----:B------:R-:W4:Y:S01]  /*6da0*/  LDG.E R16, desc[UR10][R24.64] ;  /* 0x0000000a18107981 */ /* 0x000f22000c1e1900 */
[----:B--2---:R-:W-:Y:S02]  /*6db0*/  IADD3 R12, P0, PT, R17, R8, RZ ;  /* 0x00000008110c7210 */ /* 0x004fe40007f1e0ff */
[--C-:B------:R-:W-:Y:S01]  /*6dc0*/  IMAD.WIDE R10, R11, 0x4, R20.reuse ;  /* 0x000000040b0a7825 */ /* 0x100fe200078e0214 */
[----:B------:R-:W4:Y:S03]  /*6dd0*/  LDG.E R27, desc[UR10][R6.64] ;  /* 0x0000000a061b7981 */ /* 0x000f26000c1e1900 */
[----:B------:R-:W-:Y:S01]  /*6de0*/  IMAD.WIDE.U32 R20, R19, 0x4, R20 ;  /* 0x0000000413147825 */ /* 0x000fe200078e0014 */
[----:B------:R-:W2:Y:S03]  /*6df0*/  LDG.E R18, desc[UR10][R10.64] ;  /* 0x0000000a0a127981 */ /* 0x000ea6000c1e1900 */
[----:B------:R-:W-:-:S02]  /*6e00*/  IMAD.X R13, R4, 0x1, R9, P0 ;  /* 0x00000001040d7824 */ /* 0x000fc400000e0609 */
[----:B---3--:R-:W-:Y:S01]  /*6e10*/  IMAD.WIDE.U32 R22, R19, 0x4, R14 ;  /* 0x0000000413167825 */ /* 0x008fe200078e000e */
[----:B------:R-:W3:Y:S01]  /*6e20*/  LDG.E R20, desc[UR10][R20.64] ;  /* 0x0000000a14147981 */ /* 0x000ee2000c1e1900 */
[----:B------:R-:W1:Y:S03]  /*6e30*/  LDC.64 R14, c[0x0][0x380] ;  /* 0x0000e000ff0e7b82 */ /* 0x000e660000000a00 */
[----:B------:R-:W5:Y:S04]  /*6e40*/  LDG.E R29, desc[UR10][R12.64+0x4] ;  /* 0x0000040a0c1d7981 */ /* 0x000f68000c1e1900 */
[----:B------:R-:W5:Y:S01]  /*6e50*/  LDG.E R22, desc[UR10][R22.64] ;  /* 0x0000000a16167981 */ /* 0x000f62000c1e1900 */
[----:B------:R-:W-:Y:S01]  /*6e60*/  UIADD3 UR7, UPT, UPT, UR9, UR12, URZ ;  /* 0x0000000c09077290 */ /* 0x000fe2000fffe0ff */
[----:B----4-:R-:W-:-:S05]  /*6e70*/  FADD R27, R16, R27 ;  /* 0x0000001b101b7221 */ /* 0x010fca0000000000 */
[----:B------:R-:W-:Y:S01]  /*6e80*/  IADD3 R16, P0, PT, R0, UR7, RZ ;  /* 0x0000000700107c10 */ /* 0x000fe2000ff1e0ff */
[----:B--2---:R-:W-:Y:S01]  /*6e90*/  FADD R18, R27, R18 ;  /* 0x000000121b127221 */ /* 0x004fe20000000000 */
[----:B---3--:R-:W-:-:S03]  /*6ea0*/  FADD R25, R20, R20 ;  /* 0x0000001414197221 */ /* 0x008fc60000000000 */
[----:B-----5:R-:W-:Y:S01]  /*6eb0*/  FADD R29, R18, R29 ;  /* 0x0000001d121d7221 */ /* 0x020fe20000000000 */
[----:B------:R-:W-:Y:S01]  /*6ec0*/  IMAD.X R18, RZ, RZ, RZ, P0 ;  /* 0x000000ffff127224 */ /* 0x000fe200000e06ff */
[----:B------:R-:W-:Y:S01]  /*6ed0*/  LEA R8, P0, R16, R8, 0x2 ;  /* 0x0000000810087211 */ /* 0x000fe200078010ff */
[----:B------:R-:W-:Y:S01]  /*6ee0*/  FADD R25, R25, -R22 ;  /* 0x8000001619197221 */ /* 0x000fe20000000000 */
[----:B------:R-:W-:Y:S01]  /*6ef0*/  FFMA R20, R20, -4, R29 ;  /* 0xc080000014147823 */ /* 0x000fe2000000001d */
[----:B-1----:R-:W-:Y:S01]  /*6f00*/  IMAD.WIDE.U32 R22, R19, 0x4, R14 ;  /* 0x0000000413167825 */ /* 0x002fe200078e000e */
[----:B------:R-:W-:-:S03]  /*6f10*/  LEA.HI.X R9, R16, R9, R18, 0x2, P0 ;  /* 0x0000000910097211 */ /* 0x000fc600000f1412 */
[----:B------:R-:W-:Y:S01]  /*6f20*/  FFMA R25, R20, 0.0025000001769512891769, R25 ;  /* 0x3b23d70b14197823 */ /* 0x000fe20000000019 */
[----:B0-----:R-:W-:Y:S01]  /*6f30*/  IADD3 R14, P0, PT, R17, UR14, RZ ;  /* 0x0000000e110e7c10 */ /* 0x001fe2000ff1e0ff */
[----:B------:R-:W0:Y:S03]  /*6f40*/  LDC.64 R18, c[0x0][0x380] ;  /* 0x0000e000ff127b82 */ /* 0x000e260000000a00 */
[----:B------:R1:W-:Y:S04]  /*6f50*/  STG.E desc[UR10][R22.64], R25 ;  /* 0x0000001916007986 */ /* 0x0003e8000c10190a */
[----:B------:R-:W2:Y:S04]  /*6f60*/  LDG.E R21, desc[UR10][R8.64+0x4] ;  /* 0x0000040a08157981 */ /* 0x000ea8000c1e1900 */
[----:B------:R-:W2:Y:S01]  /*6f70*/  LDG.E R24, desc[UR10][R6.64+0x4] ;  /* 0x0000040a06187981 */ /* 0x000ea2000c1e1900 */
[----:B------:R-:W-:-:S03]  /*6f80*/  IADD3.X R15, PT, PT, R4, UR15, RZ, P0, !PT ;  /* 0x0000000f040f7c10 */ /* 0x000fc600087fe4ff */
[----:B------:R-:W3:Y:S04]  /*6f90*/  LDG.E R26, desc[UR10][R10.64+0x4] ;  /* 0x0000040a0a1a7981 */ /* 0x000ee8000c1e1900 */
[----:B------:R-:W4:Y:S04]  /*6fa0*/  LDG.E R16, desc[UR10][R12.64+0x4] ;  /* 0x0000040a0c107981 */ /* 0x000f28000c1e1900 */
[----:B------:R-:W5:Y:S04]  /*6fb0*/  LDG.E R27, desc[UR10][R12.64+0x8] ;  /* 0x0000080a0c1b7981 */ /* 0x000f68000c1e1900 */
[----:B------:R-:W5:Y:S01]  /*6fc0*/  LDG.E R20, desc[UR10][R14.64+0x4] ;  /* 0x0000040a0e147981 */ /* 0x000f62000c1e1900 */
[----:B0-----:R-:W-:-:S05]  /*6fd0*/  IADD3 R18, P0, PT, R17, R18, RZ ;  /* 0x0000001211127210 */ /* 0x001fca0007f1e0ff */
[----:B------:R-:W-:Y:S02]  /*6fe0*/  IMAD.X R19, R4, 0x1, R19, P0 ;  /* 0x0000000104137824 */ /* 0x000fe400000e0613 */
[----:B--2---:R-:W-:-:S04]  /*6ff0*/  FADD R21, R21, R24 ;  /* 0x0000001815157221 */ /* 0x004fc80000000000 */
[----:B---3--:R-:W-:Y:S01]  /*7000*/  FADD R26, R21, R26 ;  /* 0x0000001a151a7221 */ /* 0x008fe20000000000 */
[----:B----4-:R-:W-:-:S03]  /*7010*/  FADD R21, R16, R16 ;  /* 0x0000001010157221 */ /* 0x010fc60000000000 */
[----:B-----5:R-:W-:Y:S01]  /*7020*/  FADD R27, R26, R27 ;  /* 0x0000001b1a1b7221 */ /* 0x020fe20000000000 */
[----:B------:R-:W-:-:S03]  /*7030*/  FADD R20, R21, -R20 ;  /* 0x8000001415147221 */ /* 0x000fc60000000000 */
[----:B------:R-:W-:-:S04]  /*7040*/  FFMA R27, R16, -4, R27 ;  /* 0xc0800000101b7823 */ /* 0x000fc8000000001b */
[----:B------:R-:W-:-:S05]  /*7050*/  FFMA R27, R27, 0.0025000001769512891769, R20 ;  /* 0x3b23d70b1b1b7823 */ /* 0x000fca0000000014 */
[----:B------:R2:W-:Y:S04]  /*7060*/  STG.E desc[UR10][R18.64+0x4], R27 ;  /* 0x0000041b12007986 */ /* 0x0005e8000c10190a */
[----:B------:R-:W3:Y:S04]  /*7070*/  LDG.E R16, desc[UR10][R8.64+0x8] ;  /* 0x0000080a08107981 */ /* 0x000ee8000c1e1900 */
[----:B------:R-:W3:Y:S04]  /*7080*/  LDG.E R21, desc[UR10][R6.64+0x8] ;  /* 0x0000080a06157981 */ /* 0x000ee8000c1e1900 */
[----:B-1----:R-:W4:Y:S04]  /*7090*/  LDG.E R23, desc[UR10][R10.64+0x8] ;  /* 0x0000080a0a177981 */ /* 0x002f28000c1e1900 */
[----:B------:R-:W5:Y:S04]  /*70a0*/  LDG.E R4, desc[UR10][R12.64+0x8] ;  /* 0x0000080a0c047981 */ /* 0x000f68000c1e1900 */
[----:B------:R-:W2:Y:S04]  /*70b0*/  LDG.E R20, desc[UR10][R12.64+0xc] ;  /* 0x00000c0a0c147981 */ /* 0x000ea8000c1e1900 */
[----:B------:R-:W2:Y:S01]  /*70c0*/  LDG.E R17, desc[UR10][R14.64+0x8] ;  /* 0x0000080a0e117981 */ /* 0x000ea2000c1e1900 */
[----:B---3--:R-:W-:-:S04]  /*70d0*/  FADD R16, R16, R21 ;  /* 0x0000001510107221 */ /* 0x008fc80000000000 */
[----:B----4-:R-:W-:Y:S01]  /*70e0*/  FADD R23, R16, R23 ;  /* 0x0000001710177221 */ /* 0x010fe20000000000 */
[----:B-----5:R-:W-:-:S03]  /*70f0*/  FADD R16, R4, R4 ;  /* 0x0000000404107221 */ /* 0x020fc60000000000 */
[----:B--2---:R-:W-:Y:S01]  /*7100*/  FADD R23, R23, R20 ;  /* 0x0000001417177221 */ /* 0x004fe20000000000 */
[----:B------:R-:W-:-:S03]  /*7110*/  FADD R16, R16, -R17 ;  /* 0x8000001110107221 */ /* 0x000fc60000000000 */
[----:B------:R-:W-:-:S04]  /*7120*/  FFMA R23, R4, -4, R23 ;  /* 0xc080000004177823 */ /* 0x000fc80000000017 */
[----:B------:R-:W-:-:S05]  /*7130*/  FFMA R23, R23, 0.0025000001769512891769, R16 ;  /* 0x3b23d70b17177823 */ /* 0x000fca0000000010 */
[----:B------:R1:W-:Y:S04]  /*7140*/  STG.E desc[UR10][R18.64+0x8], R23 ;  /* 0x0000081712007986 */ /* 0x0003e8000c10190a */
[----:B------:R-:W2:Y:S04]  /*7150*/  LDG.E R8, desc[UR10][R8.64+0xc] ;  /* 0x00000c0a08087981 */ /* 0x000ea8000c1e1900 */
[----:B------:R-:W2:Y:S04]  /*7160*/  LDG.E R7, desc[UR10][R6.64+0xc] ;  /* 0x00000c0a06077981 */ /* 0x000ea8000c1e1900 */
[----:B------:R-:W3:Y:S04]  /*7170*/  LDG.E R11, desc[UR10][R10.64+0xc] ;  /* 0x00000c0a0a0b7981 */ /* 0x000ee8000c1e1900 */
[----:B------:R-:W4:Y:S04]  /*7180*/  LDG.E R20, desc[UR10][R12.64+0x10] ;  /* 0x0000100a0c147981 */ /* 0x000f28000c1e1900 */
[----:B------:R-:W5:Y:S04]  /*7190*/  LDG.E R4, desc[UR10][R12.64+0xc] ;  /* 0x00000c0a0c047981 */ /* 0x000f68000c1e1900 */
[----:B------:R-:W5:Y:S01]  /*71a0*/  LDG.E R15, desc[UR10][R14.64+0xc] ;  /* 0x00000c0a0e0f7981 */ /* 0x000f62000c1e1900 */
[----:B--2---:R-:W-:-:S04]  /*71b0*/  FADD R16, R8, R7 ;  /* 0x0000000708107221 */ /* 0x004fc80000000000 */
[----:B---3--:R-:W-:-:S04]  /*71c0*/  FADD R17, R16, R11 ;  /* 0x0000000b10117221 */ /* 0x008fc80000000000 */
[----:B----4-:R-:W-:Y:S01]  /*71d0*/  FADD R17, R17, R20 ;  /* 0x0000001411117221 */ /* 0x010fe20000000000 */
[----:B-----5:R-:W-:-:S03]  /*71e0*/  FADD R16, R4, R4 ;  /* 0x0000000404107221 */ /* 0x020fc60000000000 */
[----:B------:R-:W-:Y:S01]  /*71f0*/  FFMA R17, R4, -4, R17 ;  /* 0xc080000004117823 */ /* 0x000fe20000000011 */
[----:B------:R-:W-:Y:S02]  /*7200*/  VIADD R4, R0, 0x3 ;  /* 0x0000000300047836 */ /* 0x000fe40000000000 */
[----:B------:R-:W-:-:S03]  /*7210*/  FADD R16, R16, -R15 ;  /* 0x8000000f10107221 */ /* 0x000fc60000000000 */
[----:B------:R-:W-:Y:S01]  /*7220*/  ISETP.NE.AND P0, PT, R4, UR5, PT ;  /* 0x0000000504007c0c */ /* 0x000fe2000bf05270 */
[----:B------:R-:W-:Y:S01]  /*7230*/  FFMA R17, R17, 0.0025000001769512891769, R16 ;  /* 0x3b23d70b11117823 */ /* 0x000fe20000000010 */
[----:B------:R-:W-:-:S04]  /*7240*/  VIADD R0, R0, 0x4 ;  /* 0x0000000400007836 */ /* 0x000fc80000000000 */
[----:B------:R1:W-:Y:S07]  /*7250*/  STG.E desc[UR10][R18.64+0xc], R17 ;  /* 0x00000c1112007986 */ /* 0x0003ee000c10190a */
[----:B------:R-:W-:Y:S05]  /*7260*/  @P0 BRA `(.L_x_73) ;  /* 0xfffffff800980947 */ /* 0x000fea000383ffff */
.L_x_72:
        /* <DEDUP_REMOVED lines=11> */
[----:B-1----:R-:W0:Y:S01]  /*7320*/  LDC.64 R16, c[0x0][0x388] ;  /* 0x0000e200ff107b82 */ /* 0x002e220000000a00 */
[C---:B------:R-:W-:Y:S01]  /*7330*/  VIADD R21, R0.reuse, UR9 ;  /* 0x0000000900157c36 */ /* 0x040fe20008000000 */
[C---:B------:R-:W-:Y:S01]  /*7340*/  IADD3 R4, P0, PT, R0.reuse, UR9, RZ ;  /* 0x0000000900047c10 */ /* 0x040fe2000ff1e0ff */
[----:B------:R-:W-:-:S05]  /*7350*/  VIADD R9, R0, UR6 ;  /* 0x0000000600097c36 */ /* 0x000fca0008000000 */
[----:B------:R-:W1:Y:S01]  /*7360*/  LDC.64 R6, c[0x0][0x388] ;  /* 0x0000e200ff067b82 */ /* 0x000e620000000a00 */
[----:B------:R-:W-:-:S07]  /*7370*/  VIADD R23, R21, UR12 ;  /* 0x0000000c15177c36 */ /* 0x000fce0008000000 */
[----:B------:R-:W2:Y:S01]  /*7380*/  LDC.64 R14, c[0x0][0x390] ;  /* 0x0000e400ff0e7b82 */ /* 0x000ea20000000a00 */
[----:B------:R-:W-:Y:S01]  /*7390*/  IMAD.X R11, RZ, RZ, RZ, P0 ;  /* 0x000000ffff0b7224 */ /* 0x000fe200000e06ff */
[----:B------:R-:W-:Y:S01]  /*73a0*/  UIADD3 UR7, UPT, UPT, UR9, UR12, URZ ;  /* 0x0000000c09077290 */ /* 0x000fe2000fffe0ff */
[C---:B------:R-:W-:Y:S01]  /*73b0*/  IMAD.SHL.U32 R19, R4.reuse, 0x4, RZ ;  /* 0x0000000404137824 */ /* 0x040fe200078e00ff */
[----:B------:R-:W3:Y:S01]  /*73c0*/  LDCU.64 UR14, c[0x0][0x390] ;  /* 0x00007200ff0e77ac */ /* 0x000ee20008000a00 */
[----:B------:R-:W-:Y:S01]  /*73d0*/  VIADD R13, R21, 0xffffffff ;  /* 0xffffffff150d7836 */ /* 0x000fe20000000000 */
[----:B------:R-:W-:Y:S01]  /*73e0*/  SHF.L.U64.HI R4, R4, 0x2, R11 ;  /* 0x0000000204047819 */ /* 0x000fe2000001020b */
[----:B0-----:R-:W-:-:S04]  /*73f0*/  IMAD.WIDE.U32 R22, R23, 0x4, R16 ;  /* 0x0000000417167825 */ /* 0x001fc800078e0010 */
[--C-:B------:R-:W-:Y:S01]  /*7400*/  IMAD.WIDE R8, R9, 0x4, R16.reuse ;  /* 0x0000000409087825 */ /* 0x100fe200078e0210 */
[----:B------:R0:W4:Y:S01]  /*7410*/  LDG.E R18, desc[UR10][R22.64] ;  /* 0x0000000a16127981 */ /* 0x000122000c1e1900 */
[----:B-1----:R-:W-:Y:S02]  /*7420*/  IADD3 R10, P0, PT, R19, R6, RZ ;  /* 0x00000006130a7210 */ /* 0x002fe40007f1e0ff */
[--C-:B------:R-:W-:Y:S01]  /*7430*/  IMAD.WIDE R12, R13, 0x4, R16.reuse ;  /* 0x000000040d0c7825 */ /* 0x100fe200078e0210 */
[----:B------:R-:W4:Y:S03]  /*7440*/  LDG.E R25, desc[UR10][R8.64] ;  /* 0x0000000a08197981 */ /* 0x000f26000c1e1900 */
[----:B------:R-:W-:Y:S01]  /*7450*/  IMAD.WIDE.U32 R16, R21, 0x4, R16 ;  /* 0x0000000415107825 */ /* 0x000fe200078e0010 */
[----:B------:R-:W5:Y:S01]  /*7460*/  LDG.E R27, desc[UR10][R12.64] ;  /* 0x0000000a0c1b7981 */ /* 0x000f62000c1e1900 */
[----:B0-----:R-:W0:Y:S02]  /*7470*/  LDC.64 R22, c[0x0][0x380] ;  /* 0x0000e000ff167b82 */ /* 0x001e240000000a00 */
[----:B------:R-:W-:-:S02]  /*7480*/  IMAD.X R11, R4, 0x1, R7, P0 ;  /* 0x00000001040b7824 */ /* 0x000fc400000e0607 */
[----:B--2---:R-:W-:Y:S01]  /*7490*/  IMAD.WIDE.U32 R14, R21, 0x4, R14 ;  /* 0x00000004150e7825 */ /* 0x004fe200078e000e */
[----:B------:R1:W2:Y:S04]  /*74a0*/  LDG.E R16, desc[UR10][R16.64] ;  /* 0x0000000a10107981 */ /* 0x0002a8000c1e1900 */
[----:B------:R-:W3:Y:S04]  /*74b0*/  LDG.E R20, desc[UR10][R10.64+0x4] ;  /* 0x0000040a0a147981 */ /* 0x000ee8000c1e1900 */
[----:B------:R-:W3:Y:S01]  /*74c0*/  LDG.E R15, desc[UR10][R14.64] ;  /* 0x0000000a0e0f7981 */ /* 0x000ee2000c1e1900 */
[----:B------:R-:W-:-:S05]  /*74d0*/  IADD3 R24, P0, PT, R0, UR7, RZ ;  /* 0x0000000700187c10 */ /* 0x000fca000ff1e0ff */
[----:B-1----:R-:W-:Y:S01]  /*74e0*/  IMAD.X R17, RZ, RZ, RZ, P0 ;  /* 0x000000ffff117224 */ /* 0x002fe200000e06ff */
[----:B------:R-:W-:Y:S01]  /*74f0*/  LEA R6, P0, R24, R6, 0x2 ;  /* 0x0000000618067211 */ /* 0x000fe200078010ff */
[----:B0-----:R-:W-:-:S03]  /*7500*/  IMAD.WIDE.U32 R22, R21, 0x4, R22 ;  /* 0x0000000415167825 */ /* 0x001fc600078e0016 */
[----:B------:R-:W-:Y:S01]  /*7510*/  LEA.HI.X R7, R24, R7, R17, 0x2, P0 ;  /* 0x0000000718077211 */ /* 0x000fe200000f1411 */
[----:B----4-:R-:W-:-:S04]  /*7520*/  FADD R18, R18, R25 ;  /* 0x0000001912127221 */ /* 0x010fc80000000000 */
[----:B-----5:R-:W-:Y:S01]  /*7530*/  FADD R27, R18, R27 ;  /* 0x0000001b121b7221 */ /* 0x020fe20000000000 */
[----:B--2---:R-:W-:-:S03]  /*7540*/  FADD R18, R16, R16 ;  /* 0x0000001010127221 */ /* 0x004fc60000000000 */
[----:B---3--:R-:W-:Y:S01]  /*7550*/  FADD R27, R27, R20 ;  /* 0x000000141b1b7221 */ /* 0x008fe20000000000 */
[----:B------:R-:W-:-:S03]  /*7560*/  FADD R18, R18, -R15 ;  /* 0x8000000f12127221 */ /* 0x000fc60000000000 */
[----:B------:R-:W-:Y:S01]  /*7570*/  FFMA R27, R16, -4, R27 ;  /* 0xc0800000101b7823 */ /* 0x000fe2000000001b */
[----:B------:R-:W0:Y:S03]  /*7580*/  LDC.64 R14, c[0x0][0x380] ;  /* 0x0000e000ff0e7b82 */ /* 0x000e260000000a00 */
[----:B------:R-:W-:Y:S01]  /*7590*/  FFMA R27, R27, 0.0025000001769512891769, R18 ;  /* 0x3b23d70b1b1b7823 */ /* 0x000fe20000000012 */
[----:B------:R-:W-:-:S04]  /*75a0*/  IADD3 R16, P0, PT, R19, UR14, RZ ;  /* 0x0000000e13107c10 */ /* 0x000fc8000ff1e0ff */
[----:B------:R2:W-:Y:S04]  /*75b0*/  STG.E desc[UR10][R22.64], R27 ;  /* 0x0000001b16007986 */ /* 0x0005e8000c10190a */
[----:B------:R-:W3:Y:S04]  /*75c0*/  LDG.E R6, desc[UR10][R6.64+0x4] ;  /* 0x0000040a06067981 */ /* 0x000ee8000c1e1900 */
[----:B------:R-:W3:Y:S01]  /*75d0*/  LDG.E R9, desc[UR10][R8.64+0x4] ;  /* 0x0000040a08097981 */ /* 0x000ee2000c1e1900 */
[----:B------:R-:W-:-:S03]  /*75e0*/  IADD3.X R17, PT, PT, R4, UR15, RZ, P0, !PT ;  /* 0x0000000f04117c10 */ /* 0x000fc600087fe4ff */
[----:B------:R-:W4:Y:S04]  /*75f0*/  LDG.E R13, desc[UR10][R12.64+0x4] ;  /* 0x0000040a0c0d7981 */ /* 0x000f28000c1e1900 */
[----:B------:R-:W5:Y:S04]  /*7600*/  LDG.E R18, desc[UR10][R10.64+0x4] ;  /* 0x0000040a0a127981 */ /* 0x000f68000c1e1900 */
[----:B------:R-:W2:Y:S04]  /*7610*/  LDG.E R21, desc[UR10][R10.64+0x8] ;  /* 0x0000080a0a157981 */ /* 0x000ea8000c1e1900 */
[----:B------:R-:W2:Y:S01]  /*7620*/  LDG.E R17, desc[UR10][R16.64+0x4] ;  /* 0x0000040a10117981 */ /* 0x000ea2000c1e1900 */
[----:B0-----:R-:W-:-:S05]  /*7630*/  IADD3 R14, P0, PT, R19, R14, RZ ;  /* 0x0000000e130e7210 */ /* 0x001fca0007f1e0ff */
[----:B------:R-:W-:Y:S02]  /*7640*/  IMAD.X R15, R4, 0x1, R15, P0 ;  /* 0x00000001040f7824 */ /* 0x000fe400000e060f */
[----:B------:R-:W-:Y:S02]  /*7650*/  VIADD R0, R0, 0x2 ;  /* 0x0000000200007836 */ /* 0x000fe40000000000 */
[----:B---3--:R-:W-:-:S04]  /*7660*/  FADD R20, R6, R9 ;  /* 0x0000000906147221 */ /* 0x008fc80000000000 */
[----:B----4-:R-:W-:Y:S01]  /*7670*/  FADD R20, R20, R13 ;  /* 0x0000000d14147221 */ /* 0x010fe20000000000 */
[----:B-----5:R-:W-:-:S03]  /*7680*/  FADD R6, R18, R18 ;  /* 0x0000001212067221 */ /* 0x020fc60000000000 */
[----:B--2---:R-:W-:Y:S01]  /*7690*/  FADD R21, R20, R21 ;  /* 0x0000001514157221 */ /* 0x004fe20000000000 */
[----:B------:R-:W-:-:S03]  /*76a0*/  FADD R6, R6, -R17 ;  /* 0x8000001106067221 */ /* 0x000fc60000000000 */
[----:B------:R-:W-:-:S04]  /*76b0*/  FFMA R21, R18, -4, R21 ;  /* 0xc080000012157823 */ /* 0x000fc80000000015 */
[----:B------:R-:W-:-:S05]  /*76c0*/  FFMA R21, R21, 0.0025000001769512891769, R6 ;  /* 0x3b23d70b15157823 */ /* 0x000fca0000000006 */
[----:B------:R0:W-:Y:S02]  /*76d0*/  STG.E desc[UR10][R14.64+0x4], R21 ;  /* 0x000004150e007986 */ /* 0x0001e4000c10190a */
.L_x_75:
[----:B------:R-:W-:Y:S05]  /*76e0*/  BRA.U UP2, `(.L_x_74) ;  /* 0x0000000102807547 */ /* 0x000fea000b800000 */
[----:B------:R-:W2:Y:S01]  /*76f0*/  LDC.64 R10, c[0x0][0x388] ;  /* 0x0000e200ff0a7b82 */ /* 0x000ea20000000a00 */
[C---:B------:R-:W-:Y:S01]  /*7700*/  VIADD R4, R0.reuse, UR9 ;  /* 0x0000000900047c36 */ /* 0x040fe20008000000 */
[C---:B------:R-:W-:Y:S01]  /*7710*/  IADD3 R12, P0, PT, R0.reuse, UR9, RZ ;  /* 0x00000009000c7c10 */ /* 0x040fe2000ff1e0ff */
[----:B-1----:R-:W-:Y:S02]  /*7720*/  VIADD R17, R0, UR6 ;  /* 0x0000000600117c36 */ /* 0x002fe40008000000 */
[C---:B0-----:R-:W-:Y:S02]  /*7730*/  VIADD R15, R4.reuse, UR12 ;  /* 0x0000000c040f7c36 */ /* 0x041fe40008000000 */
[----:B------:R-:W-:Y:S01]  /*7740*/  VIADD R19, R4, 0xffffffff ;  /* 0xffffffff04137836 */ /* 0x000fe20000000000 */
[----:B------:R-:W0:Y:S08]  /*7750*/  LDC.64 R8, c[0x0][0x388] ;  /* 0x0000e200ff087b82 */ /* 0x000e300000000a00 */
[----:B------:R-:W1:Y:S01]  /*7760*/  LDC.64 R6, c[0x0][0x390] ;  /* 0x0000e400ff067b82 */ /* 0x000e620000000a00 */
[----:B------:R-:W-:-:S02]  /*7770*/  IMAD.X R13, RZ, RZ, RZ, P0 ;  /* 0x000000ffff0d7224 */ /* 0x000fc400000e06ff */
[----:B--2---:R-:W-:-:S04]  /*7780*/  IMAD.WIDE.U32 R14, R15, 0x4, R10 ;  /* 0x000000040f0e7825 */ /* 0x004fc800078e000a */
[--C-:B------:R-:W-:Y:S02]  /*7790*/  IMAD.WIDE R16, R17, 0x4, R10.reuse ;  /* 0x0000000411107825 */ /* 0x100fe400078e020a */
[----:B------:R-:W2:Y:S01]  /*77a0*/  LDG.E R15, desc[UR10][R14.64] ;  /* 0x0000000a0e0f7981 */ /* 0x000ea2000c1e1900 */
[C---:B0-----:R-:W-:Y:S01]  /*77b0*/  LEA R8, P0, R12.reuse, R8, 0x2 ;  /* 0x000000080c087211 */ /* 0x041fe200078010ff */
[----:B------:R-:W-:Y:S02]  /*77c0*/  IMAD.WIDE R18, R19, 0x4, R10 ;  /* 0x0000000413127825 */ /* 0x000fe400078e020a */
[----:B------:R-:W2:Y:S01]  /*77d0*/  LDG.E R0, desc[UR10][R16.64] ;  /* 0x0000000a10007981 */ /* 0x000ea2000c1e1900 */
[----:B------:R-:W-:Y:S01]  /*77e0*/  LEA.HI.X R9, R12, R9, R13, 0x2, P0 ;  /* 0x000000090c097211 */ /* 0x000fe200000f140d */
[C---:B------:R-:W-:Y:S02]  /*77f0*/  IMAD.WIDE.U32 R10, R4.reuse, 0x4, R10 ;  /* 0x00000004040a7825 */ /* 0x040fe400078e000a */
[----:B------:R-:W3:Y:S02]  /*7800*/  LDG.E R19, desc[UR10][R18.64] ;  /* 0x0000000a12137981 */ /* 0x000ee4000c1e1900 */
[----:B-1----:R-:W-:-:S02]  /*7810*/  IMAD.WIDE.U32 R12, R4, 0x4, R6 ;  /* 0x00000004040c7825 */ /* 0x002fc400078e0006 */
[----:B------:R-:W4:Y:S01]  /*7820*/  LDG.E R10, desc[UR10][R10.64] ;  /* 0x0000000a0a0a7981 */ /* 0x000f22000c1e1900 */
[----:B------:R-:W0:Y:S03]  /*7830*/  LDC.64 R6, c[0x0][0x380] ;  /* 0x0000e000ff067b82 */ /* 0x000e260000000a00 */
[----:B------:R-:W5:Y:S04]  /*7840*/  LDG.E R9, desc[UR10][R8.64+0x4] ;  /* 0x0000040a08097981 */ /* 0x000f68000c1e1900 */
[----:B------:R-:W5:Y:S01]  /*7850*/  LDG.E R13, desc[UR10][R12.64] ;  /* 0x0000000a0c0d7981 */ /* 0x000f62000c1e1900 */
[----:B0-----:R-:W-:-:S04]  /*7860*/  IMAD.WIDE.U32 R6, R4, 0x4, R6 ;  /* 0x0000000404067825 */ /* 0x001fc800078e0006 */
[----:B--2---:R-:W-:-:S04]  /*7870*/  FADD R0, R15, R0 ;  /* 0x000000000f007221 */ /* 0x004fc80000000000 */
[----:B---3--:R-:W-:Y:S01]  /*7880*/  FADD R14, R0, R19 ;  /* 0x00000013000e7221 */ /* 0x008fe20000000000 */
[----:B----4-:R-:W-:-:S03]  /*7890*/  FADD R0, R10, R10 ;  /* 0x0000000a0a007221 */ /* 0x010fc60000000000 */
[----:B-----5:R-:W-:Y:S01]  /*78a0*/  FADD R15, R14, R9 ;  /* 0x000000090e0f7221 */ /* 0x020fe20000000000 */
[----:B------:R-:W-:-:S03]  /*78b0*/  FADD R0, R0, -R13 ;  /* 0x8000000d00007221 */ /* 0x000fc60000000000 */
[----:B------:R-:W-:-:S04]  /*78c0*/  FFMA R15, R10, -4, R15 ;  /* 0xc08000000a0f7823 */ /* 0x000fc8000000000f */
[----:B------:R-:W-:-:S05]  /*78d0*/  FFMA R15, R15, 0.0025000001769512891769, R0 ;  /* 0x3b23d70b0f0f7823 */ /* 0x000fca0000000000 */
[----:B------:R2:W-:Y:S02]  /*78e0*/  STG.E desc[UR10][R6.64], R15 ;  /* 0x0000000f06007986 */ /* 0x0005e4000c10190a */
.L_x_74:
[----:B------:R-:W-:Y:S05]  /*78f0*/  BRA.U UP0, `(.L_x_76) ;  /* 0xfffffff100c07547 */ /* 0x000fea000b83ffff */
[----:B------:R-:W3:Y:S01]  /*7900*/  LDCU UR6, c[0x0][0x39c] ;  /* 0x00007380ff0677ac */ /* 0x000ee20008000800 */
[----:B------:R-:W-:Y:S02]  /*7910*/  IMAD.MOV.U32 R9, RZ, RZ, RZ ;  /* 0x000000ffff097224 */ /* 0x000fe400078e00ff */
[----:B------:R-:W-:Y:S01]  /*7920*/  IMAD.MOV.U32 R4, RZ, RZ, RZ ;  /* 0x000000ffff047224 */ /* 0x000fe200078e00ff */
[----:B---3--:R-:W-:-:S04]  /*7930*/  UIMAD UR6, UR6, UR6, URZ ;  /* 0x00000006060672a4 */ /* 0x008fc8000f8e02ff */
[----:B------:R-:W-:-:S06]  /*7940*/  UIMAD.WIDE.U32 UR6, UR6, 0x4, URZ ;  /* 0x00000004060678a5 */ /* 0x000fcc000f8e00ff */
[----:B------:R-:W-:Y:S01]  /*7950*/  IMAD.U32 R0, RZ, RZ, UR7 ;  /* 0x00000007ff007e24 */ /* 0x000fe2000f8e00ff */
[----:B------:R-:W-:-:S04]  /*7960*/  ISETP.LT.U32.AND P0, PT, RZ, UR6, PT ;  /* 0x00000006ff007c0c */ /* 0x000fc8000bf01070 */
[----:B------:R-:W-:-:S13]  /*7970*/  ISETP.GT.U32.AND.EX P0, PT, R0, RZ, PT, P0 ;  /* 0x000000ff0000720c */ /* 0x000fda0003f04100 */
[----:B--2---:R-:W2:Y:S08]  /*7980*/  @!P0 LDC.64 R6, c[0x0][0x388] ;  /* 0x0000e200ff068b82 */ /* 0x004eb00000000a00 */
[----:B------:R-:W3:Y:S01]  /*7990*/  @!P0 LDC.64 R10, c[0x0][0x390] ;  /* 0x0000e400ff0a8b82 */ /* 0x000ee20000000a00 */
[----:B--2---:R-:W-:-:S05]  /*79a0*/  @!P0 IADD3 R6, P1, PT, R9, R6, RZ ;  /* 0x0000000609068210 */ /* 0x004fca0007f3e0ff */
[----:B------:R-:W-:-:S06]  /*79b0*/  @!P0 IMAD.X R7, R4, 0x1, R7, P1 ;  /* 0x0000000104078824 */ /* 0x000fcc00008e0607 */
[----:B------:R-:W2:Y:S01]  /*79c0*/  @!P0 LDG.E.U8 R7, desc[UR10][R6.64] ;  /* 0x0000000a06078981 */ /* 0x000ea2000c1e1100 */
[----:B---3--:R-:W-:Y:S01]  /*79d0*/  @!P0 IADD3 R10, P1, PT, R9, R10, RZ ;  /* 0x0000000a090a8210 */ /* 0x008fe20007f3e0ff */
[----:B------:R-:W-:Y:S02]  /*79e0*/  @!P0 IMAD.MOV.U32 R9, RZ, RZ, 0x1 ;  /* 0x00000001ff098424 */ /* 0x000fe400078e00ff */
[----:B------:R-:W-:Y:S02]  /*79f0*/  IMAD.U32 R13, RZ, RZ, UR7 ;  /* 0x00000007ff0d7e24 */ /* 0x000fe4000f8e00ff */
[----:B------:R-:W-:Y:S01]  /*7a00*/  @!P0 IMAD.X R11, R4, 0x1, R11, P1 ;  /* 0x00000001040b8824 */ /* 0x000fe200008e060b */
[C---:B------:R-:W-:Y:S01]  /*7a10*/  IADD3 R0, P3, PT, -R9.reuse, UR6, RZ ;  /* 0x0000000609007c10 */ /* 0x040fe2000ff7e1ff */
[----:B------:R-:W-:Y:S01]  /*7a20*/  @!P0 IMAD.MOV.U32 R4, RZ, RZ, RZ ;  /* 0x000000ffff048224 */ /* 0x000fe200078e00ff */
[----:B------:R-:W-:Y:S01]  /*7a30*/  ISETP.LT.U32.AND P2, PT, R9, UR6, PT ;  /* 0x0000000609007c0c */ /* 0x000fe2000bf41070 */
[----:B0-----:R-:W-:Y:S01]  /*7a40*/  IMAD.U32 R21, RZ, RZ, UR7 ;  /* 0x00000007ff157e24 */ /* 0x001fe2000f8e00ff */
        /* <DEDUP_REMOVED lines=9> */
[----:B------:R-:W2:Y:S01]  /*7ae0*/  LDCU.64 UR14, c[0x0][0x390] ;  /* 0x00007200ff0e77ac */ /* 0x000ea20008000a00 */
[----:B------:R-:W3:Y:S01]  /*7af0*/  LDCU.64 UR12, c[0x0][0x388] ;  /* 0x00007100ff0c77ac */ /* 0x000ee20008000a00 */
[----:B------:R-:W-:-:S12]  /*7b00*/  UIADD3.X UR9, UPT, UPT, UR7, -0x1, URZ, UP0, !UPT ;  /* 0xffffffff07097890 */ /* 0x000fd800087fe4ff */
.L_x_78:
[----:B---3--:R-:W-:-:S04]  /*7b10*/  IADD3 R6, P2, PT, R9, UR12, RZ ;  /* 0x0000000c09067c10 */ /* 0x008fc8000ff5e0ff */
[----:B0-----:R-:W-:-:S05]  /*7b20*/  IADD3.X R7, PT, PT, R4, UR13, RZ, P2, !PT ;  /* 0x0000000d04077c10 */ /* 0x001fca00097fe4ff */
[----:B----4-:R-:W3:Y:S01]  /*7b30*/  LDG.E.U8 R13, desc[UR10][R6.64] ;  /* 0x0000000a060d7981 */ /* 0x010ee2000c1e1100 */
[----:B--2---:R-:W-:-:S04]  /*7b40*/  IADD3 R10, P2, PT, R9, UR14, RZ ;  /* 0x0000000e090a7c10 */ /* 0x004fc8000ff5e0ff */
[----:B------:R-:W-:-:S05]  /*7b50*/  IADD3.X R11, PT, PT, R4, UR15, RZ, P2, !PT ;  /* 0x0000000f040b7c10 */ /* 0x000fca00097fe4ff */
[----:B---3--:R4:W-:Y:S04]  /*7b60*/  STG.E.U8 desc[UR10][R10.64], R13 ;  /* 0x0000000d0a007986 */ /* 0x0089e8000c10110a */
[----:B------:R-:W2:Y:S04]  /*7b70*/  LDG.E.U8 R15, desc[UR10][R6.64+0x1] ;  /* 0x0000010a060f7981 */ /* 0x000ea8000c1e1100 */
[----:B--2---:R4:W-:Y:S04]  /*7b80*/  STG.E.U8 desc[UR10][R10.64+0x1], R15 ;  /* 0x0000010f0a007986 */ /* 0x0049e8000c10110a */
[----:B-1----:R-:W2:Y:S01]  /*7b90*/  LDG.E.U8 R17, desc[UR10][R6.64+0x2] ;  /* 0x0000020a06117981 */ /* 0x002ea2000c1e1100 */
        /* <DEDUP_REMOVED lines=8> */
.L_x_77:
[C---:B------:R-:W-:Y:S01]  /*7c20*/  ISETP.LT.U32.AND P2, PT, R9.reuse, UR6, PT ;  /* 0x0000000609007c0c */ /* 0x040fe2000bf41070 */
[----:B----4-:R-:W2:Y:S01]  /*7c30*/  LDC.64 R12, c[0x0][0x380] ;  /* 0x0000e000ff0c7b82 */ /* 0x010ea20000000a00 */
[----:B------:R-:W-:Y:S02]  /*7c40*/  IADD3 R0, P4, PT, -R9, UR6, RZ ;  /* 0x0000000609007c10 */ /* 0x000fe4000ff9e1ff */
[----:B------:R-:W-:Y:S02]  /*7c50*/  ISETP.GT.U32.AND.EX P3, PT, R21, R4, PT, P2 ;  /* 0x000000041500720c */ /* 0x000fe40003f64120 */
[----:B------:R-:W-:Y:S02]  /*7c60*/  ISETP.LE.U32.AND P2, PT, R0, 0x1, PT ;  /* 0x000000010000780c */ /* 0x000fe40003f43070 */
[----:B------:R-:W-:-:S04]  /*7c70*/  IADD3.X R0, PT, PT, ~R4, UR7, RZ, P4, !PT ;  /* 0x0000000704007c10 */ /* 0x000fc8000a7fe5ff */
[----:B------:R-:W-:-:S13]  /*7c80*/  ISETP.LE.U32.OR.EX P2, PT, R0, RZ, !P3, P2 ;  /* 0x000000ff0000720c */ /* 0x000fda0005f43520 */
[----:B0-----:R-:W0:Y:S08]  /*7c90*/  @!P2 LDC.64 R10, c[0x0][0x388] ;  /* 0x0000e200ff0aab82 */ /* 0x001e300000000a00 */
[----:B------:R-:W3:Y:S01]  /*7ca0*/  @!P2 LDC.64 R14, c[0x0][0x390] ;  /* 0x0000e400ff0eab82 */ /* 0x000ee20000000a00 */
[----:B0-----:R-:W-:-:S05]  /*7cb0*/  @!P2 IADD3 R10, P3, PT, R9, R10, RZ ;  /* 0x0000000a090aa210 */ /* 0x001fca0007f7e0ff */
[----:B------:R-:W-:-:S05]  /*7cc0*/  @!P2 IMAD.X R11, R4, 0x1, R11, P3 ;  /* 0x00000001040ba824 */ /* 0x000fca00018e060b */
[----:B-1----:R-:W4:Y:S01]  /*7cd0*/  @!P2 LDG.E.U8 R17, desc[UR10][R10.64] ;  /* 0x0000000a0a11a981 */ /* 0x002f22000c1e1100 */
[----:B---3--:R-:W-:-:S05]  /*7ce0*/  @!P2 IADD3 R14, P3, PT, R9, R14, RZ ;  /* 0x0000000e090ea210 */ /* 0x008fca0007f7e0ff */
[----:B------:R-:W-:Y:S01]  /*7cf0*/  @!P2 IMAD.X R15, R4, 0x1, R15, P3 ;  /* 0x00000001040fa824 */ /* 0x000fe200018e060f */
[----:B------:R-:W-:Y:S02]  /*7d00*/  @!P2 IADD3 R9, P3, PT, R9, 0x2, RZ ;  /* 0x000000020909a810 */ /* 0x000fe40007f7e0ff */
[----:B------:R-:W-:-:S03]  /*7d10*/  @!P2 PLOP3.LUT P1, PT, PT, PT, PT, 0x8, 0x80 ;  /* 0x000000000080a81c */ /* 0x000fc60003f2e170 */
[----:B------:R-:W-:Y:S01]  /*7d20*/  @!P2 IMAD.X R4, RZ, RZ, R4, P3 ;  /* 0x000000ffff04a224 */ /* 0x000fe200018e0604 */
[----:B------:R-:W-:Y:S01]  /*7d30*/  ISETP.LT.U32.AND P3, PT, R9, UR6, PT ;  /* 0x0000000609007c0c */ /* 0x000fe2000bf61070 */
[----:B----4-:R0:W-:Y:S04]  /*7d40*/  @!P2 STG.E.U8 desc[UR10][R14.64], R17 ;  /* 0x000000110e00a986 */ /* 0x0101e8000c10110a */
[----:B------:R-:W3:Y:S01]  /*7d50*/  @!P2 LDG.E.U8 R19, desc[UR10][R10.64+0x1] ;  /* 0x0000010a0a13a981 */ /* 0x000ee2000c1e1100 */
[----:B------:R-:W-:Y:S01]  /*7d60*/  ISETP.LT.U32.OR.EX P1, PT, R4, UR7, P1, P3 ;  /* 0x0000000704007c0c */ /* 0x000fe20008f21530 */
[----:B------:R-:W-:Y:S02]  /*7d70*/  IMAD.MOV.U32 R7, RZ, RZ, RZ ;  /* 0x000000ffff077224 */ /* 0x000fe400078e00ff */
[----:B------:R-:W-:-:S03]  /*7d80*/  IMAD.MOV.U32 R0, RZ, RZ, RZ ;  /* 0x000000ffff007224 */ /* 0x000fc600078e00ff */
[----:B--2---:R-:W-:-:S05]  /*7d90*/  @!P0 IADD3 R12, P4, PT, R7, R12, RZ ;  /* 0x0000000c070c8210 */ /* 0x004fca0007f9e0ff */
[----:B------:R-:W-:Y:S01]  /*7da0*/  @!P0 IMAD.X R13, R0, 0x1, R13, P4 ;  /* 0x00000001000d8824 */ /* 0x000fe200020e060d */
[----:B---3--:R0:W-:Y:S01]  /*7db0*/  @!P2 STG.E.U8 desc[UR10][R14.64+0x1], R19 ;  /* 0x000001130e00a986 */ /* 0x0081e2000c10110a */
        /* <DEDUP_REMOVED lines=9> */
.L_x_79:
        /* <DEDUP_REMOVED lines=21> */
.L_x_81:
        /* <DEDUP_REMOVED lines=17> */
.L_x_80:
        /* <DEDUP_REMOVED lines=27> */
[----:B--2---:R1:W-:Y:S04]  /*8260*/  STG.E.U8 desc[UR10][R6.64], R9 ;  /* 0x0000000906007986 */ /* 0x0043e8000c10110a */
.L_x_60:
[----:B------:R-:W3:Y:S01]  /*8270*/  LDC R0, c[0x0][0x3a8] ;  /* 0x0000ea00ff007b82 */ /* 0x000ee20000000800 */
[----:B------:R-:W3:Y:S02]  /*8280*/  LDCU UR6, c[0x0][0x398] ;  /* 0x00007300ff0677ac */ /* 0x000ee40008000800 */
[----:B---3--:R-:W-:-:S04]  /*8290*/  VIMNMX.U32 R0, PT, PT, R0, UR6, PT ;  /* 0x0000000600007c48 */ /* 0x008fc8000bfe0000 */
[----:B------:R-:W-:-:S13]  /*82a0*/  ISETP.NE.AND P0, PT, R0, UR4, PT ;  /* 0x0000000400007c0c */ /* 0x000fda000bf05270 */
[----:B------:R-:W-:Y:S05]  /*82b0*/  @!P0 EXIT ;  /* 0x000000000000894d */ /* 0x000fea0003800000 */
[----:B------:R-:W-:Y:S01]  /*82c0*/  UIADD3 UR4, UPT, UPT, UR4, 0x1, URZ ;  /* 0x0000000104047890 */ /* 0x000fe2000fffe0ff */
[----:B------:R-:W-:Y:S11]  /*82d0*/  BRA `(.L_x_82) ;  /* 0xffffffcc00e07947 */ /* 0x000ff6000383ffff */
.L_x_0:
[----:B------:R-:W0:Y:S01]  /*82e0*/  LDCU UR5, c[0x0][0x3a8] ;  /* 0x00007500ff0577ac */ /* 0x000e220008000800 */
[----:B------:R-:W1:Y:S01]  /*82f0*/  LDCU UR6, c[0x0][0x39c] ;  /* 0x00007380ff0677ac */ /* 0x000e620008000800 */
[----:B0-----:R-:W-:-:S04]  /*8300*/  UISETP.LT.U32.AND UP0, UPT, UR4, UR5, UPT ;  /* 0x000000050400728c */ /* 0x001fc8000bf01070 */
[----:B------:R-:W-:Y:S02]  /*8310*/  USEL UR4, UR4, UR5, UP0 ;  /* 0x0000000504047287 */ /* 0x000fe40008000000 */
[----:B-1----:R-:W-:Y:S02]  /*8320*/  UIMAD UR6, UR6, UR6, URZ ;  /* 0x00000006060672a4 */ /* 0x002fe4000f8e02ff */
[----:B------:R-:W-:Y:S02]  /*8330*/  UISETP.GE.U32.AND UP0, UPT, UR4, 0x3, UPT ;  /* 0x000000030400788c */ /* 0x000fe4000bf06070 */
[----:B------:R-:W-:Y:S02]  /*8340*/  UIADD3 UR5, UPT, UPT, UR4, 0x1, URZ ;  /* 0x0000000104057890 */ /* 0x000fe4000fffe0ff */
[----:B------:R-:W-:Y:S02]  /*8350*/  UIMAD.WIDE.U32 UR6, UR6, 0x4, URZ ;  /* 0x00000004060678a5 */ /* 0x000fe4000f8e00ff */
[----:B------:R-:W-:Y:S01]  /*8360*/  ULOP3.LUT UR12, UR5, 0x3, URZ, 0xc0, !UPT ;  /* 0x00000003050c7892 */ /* 0x000fe2000f8ec0ff */
[----:B------:R-:W-:-:S02]  /*8370*/  UMOV UR4, URZ ;  /* 0x000000ff00047c82 */ /* 0x000fc40008000000 */
[----:B------:R-:W-:Y:S09]  /*8380*/  BRA.U !UP0, `(.L_x_83) ;  /* 0x0000003508f07547 */ /* 0x000ff2000b800000 */
[----:B------:R-:W-:Y:S01]  /*8390*/  FSEL R5, RZ, 20, P3 ;  /* 0x41a00000ff057808 */ /* 0x000fe20001800000 */
[----:B------:R-:W-:-:S03]  /*83a0*/  ULOP3.LUT UR4, UR5, 0xfffffffc, URZ, 0xc0, !UPT ;  /* 0xfffffffc05047892 */ /* 0x000fc6000f8ec0ff */
[----:B------:R-:W-:Y:S01]  /*83b0*/  FSEL R5, R5, RZ, !P4 ;  /* 0x000000ff05057208 */ /* 0x000fe20006000000 */
[----:B------:R-:W-:-:S08]  /*83c0*/  UMOV UR5, URZ ;  /* 0x000000ff00057c82 */ /* 0x000fd00008000000 */
.L_x_121:
[----:B------:R-:W-:-:S09]  /*83d0*/  UISETP.NE.AND UP0, UPT, UR5, URZ, UPT ;  /* 0x000000ff0500728c */ /* 0x000fd2000bf05270 */
[----:B012---:R-:W-:Y:S05]  /*83e0*/  BRA.U UP0, `(.L_x_84) ;  /* 0x00000005003c7547 */ /* 0x007fea000b800000 */
[----:B------:R-:W0:Y:S01]  /*83f0*/  LDCU UR8, c[0x0][0x39c] ;  /* 0x00007380ff0877ac */ /* 0x000e220008000800 */
[----:B------:R1:W-:Y:S01]  /*8400*/  STG.E desc[UR10][R2.64], R5 ;  /* 0x0000000502007986 */ /* 0x0003e2000c10190a */
[----:B0-----:R-:W-:-:S09]  /*8410*/  UISETP.NE.AND UP0, UPT, UR8, URZ, UPT ;  /* 0x000000ff0800728c */ /* 0x001fd2000bf05270 */
[----:B-1----:R-:W-:Y:S05]  /*8420*/  BRA.U !UP0, `(.L_x_85) ;  /* 0x0000000d08887547 */ /* 0x002fea000b800000 */
[----:B------:R-:W0:Y:S01]  /*8430*/  LDC.64 R10, c[0x0][0x380] ;  /* 0x0000e000ff0a7b82 */ /* 0x000e220000000a00 */
[----:B------:R-:W-:Y:S01]  /*8440*/  IMAD.U32 R0, RZ, RZ, UR7 ;  /* 0x00000007ff007e24 */ /* 0x000fe2000f8e00ff */
[----:B------:R-:W-:Y:S01]  /*8450*/  ISETP.LT.U32.AND P0, PT, RZ, UR6, PT ;  /* 0x00000006ff007c0c */ /* 0x000fe2000bf01070 */
[----:B------:R-:W-:-:S03]  /*8460*/  IMAD.MOV.U32 R9, RZ, RZ, RZ ;  /* 0x000000ffff097224 */ /* 0x000fc600078e00ff */
[----:B------:R-:W-:Y:S01]  /*8470*/  ISETP.GT.U32.AND.EX P0, PT, R0, RZ, PT, P0 ;  /* 0x000000ff0000720c */ /* 0x000fe20003f04100 */
[----:B------:R-:W-:Y:S01]  /*8480*/  IMAD.MOV.U32 R0, RZ, RZ, RZ ;  /* 0x000000ffff007224 */ /* 0x000fe200078e00ff */
[----:B------:R-:W1:Y:S11]  /*8490*/  LDC.64 R6, c[0x0][0x388] ;  /* 0x0000e200ff067b82 */ /* 0x000e760000000a00 */
[----:B0-----:R-:W-:-:S05]  /*84a0*/  @!P0 IADD3 R10, P1, PT, R9, R10, RZ ;  /* 0x0000000a090a8210 */ /* 0x001fca0007f3e0ff */
[----:B------:R-:W-:-:S05]  /*84b0*/  @!P0 IMAD.X R11, R0, 0x1, R11, P1 ;  /* 0x00000001000b8824 */ /* 0x000fca00008e060b */
[----:B------:R1:W2:Y:S01]  /*84c0*/  @!P0 LDG.E.U8 R13, desc[UR10][R10.64] ;  /* 0x0000000a0a0d8981 */ /* 0x0002a2000c1e1100 */
[----:B------:R-:W-:Y:S02]  /*84d0*/  IMAD.U32 R15, RZ, RZ, UR7 ;  /* 0x00000007ff0f7e24 */ /* 0x000fe4000f8e00ff */
[----:B------:R-:W-:Y:S01]  /*84e0*/  IMAD.U32 R23, RZ, RZ, UR7 ;  /* 0x00000007ff177e24 */ /* 0x000fe2000f8e00ff */
[----:B-1----:R-:W-:Y:S01]  /*84f0*/  @!P0 IADD3 R10, P1, PT, R9, R6, RZ ;  /* 0x00000006090a8210 */ /* 0x002fe20007f3e0ff */
        /* <DEDUP_REMOVED lines=16> */
.L_x_87:
        /* <DEDUP_REMOVED lines=17> */
.L_x_86:
        /* <DEDUP_REMOVED lines=29> */
.L_x_84:
[----:B------:R-:W0:Y:S02]  /*88e0*/  LDCU UR8, c[0x0][0x39c] ;  /* 0x00007380ff0877ac */ /* 0x000e240008000800 */
[----:B0-----:R-:W-:-:S09]  /*88f0*/  UISETP.NE.AND UP0, UPT, UR8, URZ, UPT ;  /* 0x000000ff0800728c */ /* 0x001fd2000bf05270 */
[----:B------:R-:W-:Y:S05]  /*8900*/  BRA.U !UP0, `(.L_x_85) ;  /* 0x0000000908507547 */ /* 0x000fea000b800000 */
        /* <DEDUP_REMOVED lines=30> */
.L_x_89:
        /* <DEDUP_REMOVED lines=17> */
.L_x_88:
        /* <DEDUP_REMOVED lines=15> */
[----:B------:R-:W-:Y:S02]  /*8cf0*/  @!P2 PLOP3.LUT P1, PT, PT, PT, PT, 0x8, 0x80 ;  /* 0x000000000080a81c */ /* 0x000fe40003f2e170 */
[----:B------:R-:W-:Y:S01]  /*8d00*/  ISETP.LT.U32.AND P6, PT, R9, UR6, PT ;  /* 0x0000000609007c0c */ /* 0x000fe2000bfc1070 */
[----:B------:R-:W-:Y:S01]  /*8d10*/  @!P2 IMAD.X R4, RZ, RZ, R4, P5 ;  /* 0x000000ffff04a224 */ /* 0x000fe200028e0604 */
[----:B---3--:R0:W-:Y:S04]  /*8d20*/  @!P2 STG.E.U8 desc[UR10][R14.64], R17 ;  /* 0x000000110e00a986 */ /* 0x0081e8000c10110a */
[----:B------:R-:W2:Y:S01]  /*8d30*/  @!P2 LDG.E.U8 R19, desc[UR10][R10.64+0x1] ;  /* 0x0000010a0a13a981 */ /* 0x000ea2000c1e1100 */
[----:B------:R-:W-:Y:S01]  /*8d40*/  ISETP.LT.U32.OR.EX P1, PT, R4, UR7, P1, P6 ;  /* 0x0000000704007c0c */ /* 0x000fe20008f21560 */
[----:B------:R-:W-:-:S02]  /*8d50*/  IMAD.MOV.U32 R7, RZ, RZ, RZ ;  /* 0x000000ffff077224 */ /* 0x000fc400078e00ff */
        /* <DEDUP_REMOVED lines=13> */
.L_x_90:
        /* <DEDUP_REMOVED lines=21> */
.L_x_92:
        /* <DEDUP_REMOVED lines=17> */
.L_x_91:
        /* <DEDUP_REMOVED lines=28> */
.L_x_85:
[----:B------:R-:W-:-:S09]  /*9250*/  UISETP.NE.AND UP1, UPT, UR5, URZ, UPT ;  /* 0x000000ff0500728c */ /* 0x000fd2000bf25270 */
[----:B------:R-:W-:Y:S05]  /*9260*/  BRA.U UP1, `(.L_x_93) ;  /* 0x0000000901607547 */ /* 0x000fea000b800000 */
[----:B------:R-:W-:Y:S05]  /*9270*/  BRA.U !UP0, `(.L_x_94) ;  /* 0x0000002908287547 */ /* 0x000fea000b800000 */
[----:B------:R-:W-:Y:S01]  /*9280*/  IMAD.U32 R0, RZ, RZ, UR7 ;  /* 0x00000007ff007e24 */ /* 0x000fe2000f8e00ff */
[----:B------:R-:W-:Y:S01]  /*9290*/  ISETP.LT.U32.AND P2, PT, RZ, UR6, PT ;  /* 0x00000006ff007c0c */ /* 0x000fe2000bf41070 */
[----:B01----:R-:W-:Y:S02]  /*92a0*/  IMAD.MOV.U32 R9, RZ, RZ, RZ ;  /* 0x000000ffff097224 */ /* 0x003fe400078e00ff */
        /* <DEDUP_REMOVED lines=27> */
.L_x_96:
        /* <DEDUP_REMOVED lines=17> */
.L_x_95:
        /* <DEDUP_REMOVED lines=35> */
.L_x_97:
        /* <DEDUP_REMOVED lines=23> */
.L_x_99:
        /* <DEDUP_REMOVED lines=17> */
.L_x_98:
        /* <DEDUP_REMOVED lines=29> */
.L_x_93:
        /* <DEDUP_REMOVED lines=31> */
.L_x_102:
        /* <DEDUP_REMOVED lines=17> */
.L_x_101:
        /* <DEDUP_REMOVED lines=35> */
.L_x_103:
        /* <DEDUP_REMOVED lines=23> */
.L_x_105:
        /* <DEDUP_REMOVED lines=17> */
.L_x_104:
        /* <DEDUP_REMOVED lines=28> */
.L_x_100:
        /* <DEDUP_REMOVED lines=29> */
.L_x_107:
        /* <DEDUP_REMOVED lines=17> */
.L_x_106:
        /* <DEDUP_REMOVED lines=35> */
.L_x_108:
        /* <DEDUP_REMOVED lines=23> */
.L_x_110:
        /* <DEDUP_REMOVED lines=17> */
.L_x_109:
        /* <DEDUP_REMOVED lines=57> */
.L_x_113:
        /* <DEDUP_REMOVED lines=17> */
.L_x_112:
        /* <DEDUP_REMOVED lines=19> */
[----:B---3--:R-:W-:Y:S05]  /*b2c0*/  @!P0 BRA `(.L_x_114) ;  /* 0x0000000000f88947 */ /* 0x008fea0003800000 */
[----:B------:R-:W-:-:S05]  /*b2d0*/  IADD3 R12, P0, PT, R11, R6, RZ ;  /* 0x000000060b0c7210 */ /* 0x000fca0007f1e0ff */
[----:B------:R-:W-:-:S06]  /*b2e0*/  IMAD.X R13, R0, 0x1, R7, P0 ;  /* 0x00000001000d7824 */ /* 0x000fcc00000e0607 */
[----:B------:R-:W2:Y:S01]  /*b2f0*/  LDG.E.U8 R13, desc[UR10][R12.64] ;  /* 0x0000000a0c0d7981 */ /* 0x000ea2000c1e1100 */
[----:B------:R-:W-:-:S05]  /*b300*/  IADD3 R8, P0, PT, R11, R8, RZ ;  /* 0x000000080b087210 */ /* 0x000fca0007f1e0ff */
[----:B------:R-:W-:-:S05]  /*b310*/  IMAD.X R9, R0, 0x1, R9, P0 ;  /* 0x0000000100097824 */ /* 0x000fca00000e0609 */
[----:B--2---:R3:W-:Y:S01]  /*b320*/  STG.E.U8 desc[UR10][R8.64], R13 ;  /* 0x0000000d08007986 */ /* 0x0047e2000c10110a */
[----:B------:R-:W-:Y:S05]  /*b330*/  BRA `(.L_x_114) ;  /* 0x0000000000dc7947 */ /* 0x000fea0003800000 */
.L_x_111:
        /* <DEDUP_REMOVED lines=10> */
.L_x_117:
        /* <DEDUP_REMOVED lines=17> */
.L_x_116:
        /* <DEDUP_REMOVED lines=14> */
.L_x_118:
[----:B------:R-:W-:-:S04]  /*b5d0*/  ISETP.EQ.U32.AND P2, PT, RZ, UR8, PT ;  /* 0x00000008ff007c0c */ /* 0x000fc8000bf42070 */
[----:B------:R-:W-:-:S13]  /*b5e0*/  ISETP.EQ.AND.EX P2, PT, RZ, UR9, PT, P2 ;  /* 0x00000009ff007c0c */ /* 0x000fda000bf42320 */
[----:B------:R-:W-:Y:S05]  /*b5f0*/  @!P0 BRA P2, `(.L_x_114) ;  /* 0x00000000002c8947 */ /* 0x000fea0001000000 */
.L_x_115:
        /* <DEDUP_REMOVED lines=11> */
.L_x_114:
[----:B---3--:R-:W-:Y:S01]  /*b6b0*/  IMAD.MOV.U32 R9, RZ, RZ, RZ ;  /* 0x000000ffff097224 */ /* 0x008fe200078e00ff */
[----:B01----:R-:W0:Y:S01]  /*b6c0*/  @!P1 LDC.64 R14, c[0x0][0x388] ;  /* 0x0000e200ff0e9b82 */ /* 0x003e220000000a00 */
        /* <DEDUP_REMOVED lines=24> */
.L_x_120:
        /* <DEDUP_REMOVED lines=17> */
.L_x_119:
        /* <DEDUP_REMOVED lines=21> */
[----:B------:R-:W-:Y:S01]  /*bab0*/  IADD3 R6, P0, PT, R9, R6, RZ ;  /* 0x0000000609067210 */ /* 0x000fe20007f1e0ff */
[----:B------:R-:W0:Y:S04]  /*bac0*/  LDCU.64 UR8, c[0x0][0x388] ;  /* 0x00007100ff0877ac */ /* 0x000e280008000a00 */
[----:B------:R-:W-:-:S06]  /*bad0*/  IMAD.X R7, R0, 0x1, R7, P0 ;  /* 0x0000000100077824 */ /* 0x000fcc00000e0607 */
[----:B------:R-:W2:Y:S01]  /*bae0*/  LDG.E.U8 R7, desc[UR10][R6.64] ;  /* 0x0000000a06077981 */ /* 0x000ea2000c1e1100 */
[----:B0-----:R-:W-:-:S04]  /*baf0*/  IADD3 R8, P0, PT, R9, UR8, RZ ;  /* 0x0000000809087c10 */ /* 0x001fc8000ff1e0ff */
[----:B------:R-:W-:-:S05]  /*bb00*/  IADD3.X R9, PT, PT, R0, UR9, RZ, P0, !PT ;  /* 0x0000000900097c10 */ /* 0x000fca00087fe4ff */
[----:B--2---:R2:W-:Y:S04]  /*bb10*/  STG.E.U8 desc[UR10][R8.64], R7 ;  /* 0x0000000708007986 */ /* 0x0045e8000c10110a */
.L_x_94:
[----:B------:R-:W-:-:S04]  /*bb20*/  UIADD3 UR5, UPT, UPT, UR5, 0x4, URZ ;  /* 0x0000000405057890 */ /* 0x000fc8000fffe0ff */
[----:B------:R-:W-:-:S09]  /*bb30*/  UISETP.NE.AND UP0, UPT, UR5, UR4, UPT ;  /* 0x000000040500728c */ /* 0x000fd2000bf05270 */
[----:B------:R-:W-:Y:S05]  /*bb40*/  BRA.U UP0, `(.L_x_121) ;  /* 0xffffffc900207547 */ /* 0x000fea000b83ffff */
.L_x_83:
[----:B------:R-:W-:-:S13]  /*bb50*/  ISETP.NE.AND P0, PT, RZ, UR12, PT ;  /* 0x0000000cff007c0c */ /* 0x000fda000bf05270 */
[----:B------:R-:W-:Y:S05]  /*bb60*/  @!P0 EXIT ;  /* 0x000000000000894d */ /* 0x000fea0003800000 */
[----:B------:R-:W-:Y:S01]  /*bb70*/  FSEL R5, RZ, 20, P3 ;  /* 0x41a00000ff057808 */ /* 0x000fe20001800000 */
[----:B------:R-:W-:-:S03]  /*bb80*/  UMOV UR5, URZ ;  /* 0x000000ff00057c82 */ /* 0x000fc60008000000 */
[----:B------:R-:W-:-:S07]  /*bb90*/  FSEL R5, R5, RZ, !P4 ;  /* 0x000000ff05057208 */ /* 0x000fce0006000000 */
.L_x_137:
[----:B------:R-:W-:Y:S02]  /*bba0*/  UISETP.NE.AND UP1, UPT, UR4, URZ, UPT ;  /* 0x000000ff0400728c */ /* 0x000fe4000bf25270 */
[----:B------:R-:W-:-:S04]  /*bbb0*/  UIADD3 UR5, UPT, UPT, UR5, 0x1, URZ ;  /* 0x0000000105057890 */ /* 0x000fc8000fffe0ff */
[----:B------:R-:W-:-:S03]  /*bbc0*/  UISETP.NE.AND UP0, UPT, UR5, UR12, UPT ;  /* 0x0000000c0500728c */ /* 0x000fc6000bf05270 */
[----:B---34-:R-:W-:Y:S08]  /*bbd0*/  BRA.U !UP1, `(.L_x_122) ;  /* 0x0000001109c87547 */ /* 0x018ff0000b800000 */
[----:B------:R-:W-:-:S09]  /*bbe0*/  UISETP.NE.AND UP1, UPT, UR4, 0x1, UPT ;  /* 0x000000010400788c */ /* 0x000fd2000bf25270 */
[----:B------:R-:W-:Y:S05]  /*bbf0*/  BRA.U UP1, `(.L_x_123) ;  /* 0x0000000901607547 */ /* 0x000fea000b800000 */
[----:B------:R-:W3:Y:S02]  /*bc00*/  LDCU UR8, c[0x0][0x39c] ;  /* 0x00007380ff0877ac */ /* 0x000ee40008000800 */
[----:B---3--:R-:W-:-:S09]  /*bc10*/  UISETP.NE.AND UP1, UPT, UR8, URZ, UPT ;  /* 0x000000ff0800728c */ /* 0x008fd2000bf25270 */
[----:B------:R-:W-:Y:S05]  /*bc20*/  BRA.U !UP1, `(.L_x_124) ;  /* 0x0000001509ec7547 */ /* 0x000fea000b800000 */
[----:B------:R-:W-:Y:S01]  /*bc30*/  IMAD.U32 R0, RZ, RZ, UR7 ;  /* 0x00000007ff007e24 */ /* 0x000fe2000f8e00ff */
[----:B------:R-:W-:Y:S01]  /*bc40*/  ISETP.LT.U32.AND P0, PT, RZ, UR6, PT ;  /* 0x00000006ff007c0c */ /* 0x000fe2000bf01070 */
[----:B012---:R-:W-:Y:S02]  /*bc50*/  IMAD.MOV.U32 R9, RZ, RZ, RZ ;  /* 0x000000ffff097224 */ /* 0x007fe400078e00ff */
        /* <DEDUP_REMOVED lines=27> */
.L_x_126:
        /* <DEDUP_REMOVED lines=17> */
.L_x_125:
        /* <DEDUP_REMOVED lines=35> */
.L_x_127:
        /* <DEDUP_REMOVED lines=21> */
.L_x_129:
        /* <DEDUP_REMOVED lines=17> */
.L_x_128:
        /* <DEDUP_REMOVED lines=29> */
.L_x_123:
        /* <DEDUP_REMOVED lines=33> */
.L_x_131:
        /* <DEDUP_REMOVED lines=17> */
.L_x_130:
        /* <DEDUP_REMOVED lines=35> */
.L_x_132:
        /* <DEDUP_REMOVED lines=21> */
.L_x_134:
        /* <DEDUP_REMOVED lines=17> */
.L_x_133:
        /* <DEDUP_REMOVED lines=20> */
[----:B----4-:R-:W-:Y:S05]  /*ce70*/  @!P0 BRA `(.L_x_124) ;  /* 0x0000000400588947 */ /* 0x010fea0003800000 */
        /* <DEDUP_REMOVED lines=8> */
.L_x_122:
[----:B------:R-:W3:Y:S01]  /*cf00*/  LDCU UR8, c[0x0][0x39c] ;  /* 0x00007380ff0877ac */ /* 0x000ee20008000800 */
[----:B------:R4:W-:Y:S01]  /*cf10*/  STG.E desc[UR10][R2.64], R5 ;  /* 0x0000000502007986 */ /* 0x0009e2000c10190a */
[----:B---3--:R-:W-:-:S09]  /*cf20*/  UISETP.NE.AND UP1, UPT, UR8, URZ, UPT ;  /* 0x000000ff0800728c */ /* 0x008fd2000bf25270 */
[----:B----4-:R-:W-:Y:S05]  /*cf30*/  BRA.U !UP1, `(.L_x_124) ;  /* 0x0000000509287547 */ /* 0x010fea000b800000 */
[----:B------:R-:W3:Y:S01]  /*cf40*/  LDC.64 R10, c[0x0][0x380] ;  /* 0x0000e000ff0a7b82 */ /* 0x000ee20000000a00 */
[----:B------:R-:W-:Y:S01]  /*cf50*/  IMAD.U32 R0, RZ, RZ, UR7 ;  /* 0x00000007ff007e24 */ /* 0x000fe2000f8e00ff */
[----:B------:R-:W-:Y:S01]  /*cf60*/  ISETP.LT.U32.AND P0, PT, RZ, UR6, PT ;  /* 0x00000006ff007c0c */ /* 0x000fe2000bf01070 */
[----:B012---:R-:W-:-:S03]  /*cf70*/  IMAD.MOV.U32 R9, RZ, RZ, RZ ;  /* 0x000000ffff097224 */ /* 0x007fc600078e00ff */
[----:B------:R-:W-:Y:S01]  /*cf80*/  ISETP.GT.U32.AND.EX P0, PT, R0, RZ, PT, P0 ;  /* 0x000000ff0000720c */ /* 0x000fe20003f04100 */
[----:B------:R-:W-:Y:S01]  /*cf90*/  IMAD.MOV.U32 R0, RZ, RZ, RZ ;  /* 0x000000ffff007224 */ /* 0x000fe200078e00ff */
[----:B------:R-:W0:Y:S11]  /*cfa0*/  LDC.64 R6, c[0x0][0x388] ;  /* 0x0000e200ff067b82 */ /* 0x000e360000000a00 */
[----:B---3--:R-:W-:-:S05]  /*cfb0*/  @!P0 IADD3 R10, P1, PT, R9, R10, RZ ;  /* 0x0000000a090a8210 */ /* 0x008fca0007f3e0ff */
        /* <DEDUP_REMOVED lines=21> */
.L_x_136:
        /* <DEDUP_REMOVED lines=17> */
.L_x_135:
        /* <DEDUP_REMOVED lines=28> */
.L_x_124:
[----:B------:R-:W-:Y:S01]  /*d3e0*/  UIADD3 UR4, UPT, UPT, UR4, 0x1, URZ ;  /* 0x0000000104047890 */ /* 0x000fe2000fffe0ff */
[----:B------:R-:W-:Y:S11]  /*d3f0*/  BRA.U UP0, `(.L_x_137) ;  /* 0xffffffe500e87547 */ /* 0x000ff6000b83ffff */
[----:B------:R-:W-:Y:S05]  /*d400*/  EXIT ;  /* 0x000000000000794d */ /* 0x000fea0003800000 */
.L_x_138:
[----:B------:R-:W-:-:S00]  /*d410*/  BRA `(.L_x_138) ;  /* 0xfffffffc00fc7947 */ /* 0x000fc0000383ffff */
[----:B------:R-:W-:-:S00]  /*d420*/  NOP ;  /* 0x0000000000007918 */ /* 0x000fc00000000000 */
        /* <DEDUP_REMOVED lines=13> */
.L_x_139:


//--------------------- .nv.shared.reserved.0     --------------------------
	.section	.nv.shared.reserved.0,"aw",@nobits
	.weak		__nv_reservedSMEM_offset_0_alias
	.size		__nv_reservedSMEM_offset_0_alias, 0, 64
	.other		__nv_reservedSMEM_offset_0_alias,@"STO_CUDA_RESERVED_SHARED STV_DEFAULT"
__nv_reservedSMEM_offset_0_alias:
	.zero		0
	.zero		64


//--------------------- .nv.constant0._Z12schroedingerPfS_S_iiPci --------------------------
	.section	.nv.constant0._Z12schroedingerPfS_S_iiPci,"a",@progbits
	.sectionflags	@""
	.align	4
.nv.constant0._Z12schroedingerPfS_S_iiPci:
	.zero		940


//--------------------- SYMBOLS --------------------------

	.type		.nv.reservedSmem.offset0,@object
	.size		.nv.reservedSmem.offset0,0x4
